//
// Generated by NVIDIA NVVM Compiler
//
// Compiler Build ID: CL-36424714
// Cuda compilation tools, release 13.0, V13.0.88
// Based on NVVM 20.0.0
//

.version 9.0
.target sm_100
.address_size 64

	// .globl	_Z18compute_mandelbrotPfiiiiiidddd

.visible .entry _Z18compute_mandelbrotPfiiiiiidddd(
	.param .u64 .ptr .align 1 _Z18compute_mandelbrotPfiiiiiidddd_param_0,
	.param .u32 _Z18compute_mandelbrotPfiiiiiidddd_param_1,
	.param .u32 _Z18compute_mandelbrotPfiiiiiidddd_param_2,
	.param .u32 _Z18compute_mandelbrotPfiiiiiidddd_param_3,
	.param .u32 _Z18compute_mandelbrotPfiiiiiidddd_param_4,
	.param .u32 _Z18compute_mandelbrotPfiiiiiidddd_param_5,
	.param .u32 _Z18compute_mandelbrotPfiiiiiidddd_param_6,
	.param .f64 _Z18compute_mandelbrotPfiiiiiidddd_param_7,
	.param .f64 _Z18compute_mandelbrotPfiiiiiidddd_param_8,
	.param .f64 _Z18compute_mandelbrotPfiiiiiidddd_param_9,
	.param .f64 _Z18compute_mandelbrotPfiiiiiidddd_param_10
)
{
	.local .align 4 .b8 	__local_depot0[204];
	.reg .b64 	%SP;
	.reg .b64 	%SPL;
	.reg .pred 	%p<24>;
	.reg .b32 	%r<152>;
	.reg .b32 	%f<48>;
	.reg .b64 	%rd<48>;
	.reg .b64 	%fd<29>;

	mov.u64 	%SPL, __local_depot0;
	ld.param.u64 	%rd7, [_Z18compute_mandelbrotPfiiiiiidddd_param_0];
	ld.param.u32 	%r38, [_Z18compute_mandelbrotPfiiiiiidddd_param_1];
	ld.param.u32 	%r40, [_Z18compute_mandelbrotPfiiiiiidddd_param_3];
	ld.param.u32 	%r41, [_Z18compute_mandelbrotPfiiiiiidddd_param_4];
	ld.param.u32 	%r42, [_Z18compute_mandelbrotPfiiiiiidddd_param_5];
	ld.param.u32 	%r43, [_Z18compute_mandelbrotPfiiiiiidddd_param_6];
	cvta.to.global.u64 	%rd1, %rd7;
	add.u64 	%rd2, %SPL, 0;
	mov.b32 	%r44, 66;
	st.local.u32 	[%rd2], %r44;
	mov.b32 	%r45, 30;
	st.local.u32 	[%rd2+4], %r45;
	mov.b32 	%r46, 15;
	st.local.u32 	[%rd2+8], %r46;
	mov.b32 	%r47, 25;
	st.local.u32 	[%rd2+12], %r47;
	mov.b32 	%r48, 7;
	st.local.u32 	[%rd2+16], %r48;
	mov.b32 	%r49, 26;
	st.local.u32 	[%rd2+20], %r49;
	mov.b32 	%r50, 9;
	st.local.u32 	[%rd2+24], %r50;
	mov.b32 	%r51, 1;
	st.local.u32 	[%rd2+28], %r51;
	mov.b32 	%r52, 47;
	st.local.u32 	[%rd2+32], %r52;
	mov.b32 	%r53, 4;
	st.local.u32 	[%rd2+36], %r53;
	st.local.u32 	[%rd2+40], %r53;
	mov.b32 	%r54, 73;
	st.local.u32 	[%rd2+44], %r54;
	mov.b32 	%r55, 0;
	st.local.u32 	[%rd2+48], %r55;
	st.local.u32 	[%rd2+52], %r48;
	mov.b32 	%r56, 100;
	st.local.u32 	[%rd2+56], %r56;
	mov.b32 	%r57, 12;
	st.local.u32 	[%rd2+60], %r57;
	mov.b32 	%r58, 44;
	st.local.u32 	[%rd2+64], %r58;
	mov.b32 	%r59, 138;
	st.local.u32 	[%rd2+68], %r59;
	mov.b32 	%r60, 24;
	st.local.u32 	[%rd2+72], %r60;
	mov.b32 	%r61, 82;
	st.local.u32 	[%rd2+76], %r61;
	mov.b32 	%r62, 177;
	st.local.u32 	[%rd2+80], %r62;
	mov.b32 	%r63, 57;
	st.local.u32 	[%rd2+84], %r63;
	mov.b32 	%r64, 125;
	st.local.u32 	[%rd2+88], %r64;
	mov.b32 	%r65, 209;
	st.local.u32 	[%rd2+92], %r65;
	mov.b32 	%r66, 134;
	st.local.u32 	[%rd2+96], %r66;
	mov.b32 	%r67, 181;
	st.local.u32 	[%rd2+100], %r67;
	mov.b32 	%r68, 229;
	st.local.u32 	[%rd2+104], %r68;
	mov.b32 	%r69, 211;
	st.local.u32 	[%rd2+108], %r69;
	mov.b32 	%r70, 236;
	st.local.u32 	[%rd2+112], %r70;
	mov.b32 	%r71, 248;
	st.local.u32 	[%rd2+116], %r71;
	mov.b32 	%r72, 241;
	st.local.u32 	[%rd2+120], %r72;
	mov.b32 	%r73, 233;
	st.local.u32 	[%rd2+124], %r73;
	mov.b32 	%r74, 191;
	st.local.u32 	[%rd2+128], %r74;
	st.local.u32 	[%rd2+132], %r71;
	mov.b32 	%r75, 201;
	st.local.u32 	[%rd2+136], %r75;
	mov.b32 	%r76, 95;
	st.local.u32 	[%rd2+140], %r76;
	mov.b32 	%r77, 255;
	st.local.u32 	[%rd2+144], %r77;
	mov.b32 	%r78, 170;
	st.local.u32 	[%rd2+148], %r78;
	st.local.u32 	[%rd2+152], %r55;
	mov.b32 	%r79, 204;
	st.local.u32 	[%rd2+156], %r79;
	mov.b32 	%r80, 128;
	st.local.u32 	[%rd2+160], %r80;
	st.local.u32 	[%rd2+164], %r55;
	mov.b32 	%r81, 153;
	st.local.u32 	[%rd2+168], %r81;
	mov.b32 	%r82, 87;
	st.local.u32 	[%rd2+172], %r82;
	st.local.u32 	[%rd2+176], %r55;
	mov.b32 	%r83, 106;
	st.local.u32 	[%rd2+180], %r83;
	mov.b32 	%r84, 52;
	st.local.u32 	[%rd2+184], %r84;
	mov.b32 	%r85, 3;
	st.local.u32 	[%rd2+188], %r85;
	mov.b32 	%r86, 16;
	st.local.u32 	[%rd2+192], %r86;
	st.local.u32 	[%rd2+196], %r86;
	st.local.u32 	[%rd2+200], %r86;
	setp.lt.s32 	%p1, %r42, 1;
	@%p1 bra 	$L__BB0_42;
	setp.lt.s32 	%p2, %r41, 1;
	@%p2 bra 	$L__BB0_42;
	mul.wide.s32 	%rd9, %r38, 12;
	add.s64 	%rd3, %rd2, %rd9;
	setp.lt.s32 	%p3, %r43, 1;
	@%p3 bra 	$L__BB0_11;
	ld.param.u32 	%r137, [_Z18compute_mandelbrotPfiiiiiidddd_param_2];
	neg.s32 	%r1, %r43;
	shr.u32 	%r126, %r137, 31;
	add.s32 	%r127, %r137, %r126;
	shr.s32 	%r2, %r127, 1;
	mov.b32 	%r139, 0;
	cvt.rn.f64.s32 	%fd16, %r2;
$L__BB0_4:
	ld.param.f64 	%fd24, [_Z18compute_mandelbrotPfiiiiiidddd_param_9];
	ld.param.u32 	%r138, [_Z18compute_mandelbrotPfiiiiiidddd_param_2];
	mul.lo.s32 	%r129, %r139, %r138;
	cvt.rn.f64.s32 	%fd13, %r129;
	add.f64 	%fd14, %fd24, %fd13;
	abs.f64 	%fd15, %fd14;
	setp.lt.f64 	%p17, %fd15, %fd16;
	selp.f64 	%fd1, 0d0000000000000000, %fd14, %p17;
	mul.lo.s32 	%r4, %r139, %r42;
	mov.b32 	%r140, 0;
$L__BB0_5:
	ld.param.f64 	%fd23, [_Z18compute_mandelbrotPfiiiiiidddd_param_7];
	mul.lo.s32 	%r131, %r140, %r40;
	cvt.rn.f64.s32 	%fd18, %r131;
	add.f64 	%fd2, %fd23, %fd18;
	mov.f64 	%fd25, 0d0000000000000000;
	mov.b32 	%r141, 1;
	mov.u32 	%r142, %r1;
	mov.f64 	%fd26, %fd25;
	mov.f64 	%fd27, %fd25;
	mov.f64 	%fd28, %fd25;
$L__BB0_6:
	mov.u32 	%r6, %r141;
	add.f64 	%fd19, %fd28, %fd28;
	fma.rn.f64 	%fd27, %fd19, %fd27, %fd1;
	sub.f64 	%fd20, %fd26, %fd25;
	add.f64 	%fd28, %fd2, %fd20;
	mul.f64 	%fd26, %fd28, %fd28;
	mul.f64 	%fd25, %fd27, %fd27;
	setp.lt.s32 	%p18, %r6, %r43;
	add.f64 	%fd21, %fd26, %fd25;
	setp.lt.f64 	%p19, %fd21, 0d4010000000000000;
	and.pred  	%p20, %p18, %p19;
	add.s32 	%r142, %r142, 1;
	add.s32 	%r141, %r6, 1;
	@%p20 bra 	$L__BB0_6;
	setp.eq.s32 	%p21, %r142, 0;
	@%p21 bra 	$L__BB0_8;
	bra.uni 	$L__BB0_43;
$L__BB0_8:
	ld.local.u32 	%r135, [%rd3];
	cvt.rn.f32.s32 	%f38, %r135;
	add.s32 	%r143, %r140, %r4;
	mul.wide.u32 	%rd44, %r143, 4;
	add.s64 	%rd45, %rd1, %rd44;
	st.global.f32 	[%rd45], %f38;
	ld.local.u32 	%r136, [%rd3+4];
	cvt.rn.f32.s32 	%f39, %r136;
	st.global.f32 	[%rd45+4], %f39;
	ld.local.u32 	%r144, [%rd3+8];
$L__BB0_9:
	cvt.rn.f32.s32 	%f40, %r144;
	mul.wide.s32 	%rd46, %r143, 4;
	add.s64 	%rd47, %rd1, %rd46;
	st.global.f32 	[%rd47+8], %f40;
	add.s32 	%r140, %r140, 1;
	setp.eq.s32 	%p22, %r140, %r41;
	@%p22 bra 	$L__BB0_10;
	bra.uni 	$L__BB0_5;
$L__BB0_10:
	add.s32 	%r139, %r139, 1;
	setp.eq.s32 	%p23, %r139, %r42;
	@%p23 bra 	$L__BB0_42;
	bra.uni 	$L__BB0_4;
$L__BB0_11:
	and.b32  	%r18, %r41, 3;
	and.b32  	%r19, %r41, 2147483644;
	and.b32  	%r20, %r41, 1;
	mov.b32 	%r145, 0;
$L__BB0_12:
	setp.lt.u32 	%p4, %r41, 4;
	mul.lo.s32 	%r22, %r145, %r42;
	mov.b32 	%r150, 0;
	@%p4 bra 	$L__BB0_27;
	mov.b32 	%r146, 0;
$L__BB0_14:
	.pragma "nounroll";
	setp.eq.s32 	%p5, %r43, 0;
	@%p5 bra 	$L__BB0_16;
	add.s32 	%r147, %r146, %r22;
	mul.wide.u32 	%rd10, %r147, 4;
	add.s64 	%rd11, %rd1, %rd10;
	mov.b32 	%r90, 1115947008;
	st.global.u32 	[%rd11], %r90;
	mov.b32 	%r91, 1106247680;
	st.global.u32 	[%rd11+4], %r91;
	mov.f32 	%f41, 0f41700000;
	bra.uni 	$L__BB0_17;
$L__BB0_16:
	ld.local.u32 	%r92, [%rd3];
	cvt.rn.f32.s32 	%f16, %r92;
	add.s32 	%r147, %r146, %r22;
	mul.wide.u32 	%rd12, %r147, 4;
	add.s64 	%rd13, %rd1, %rd12;
	st.global.f32 	[%rd13], %f16;
	ld.local.u32 	%r93, [%rd3+4];
	cvt.rn.f32.s32 	%f17, %r93;
	st.global.f32 	[%rd13+4], %f17;
	ld.local.u32 	%r94, [%rd3+8];
	cvt.rn.f32.s32 	%f41, %r94;
$L__BB0_17:
	setp.eq.s32 	%p6, %r43, 0;
	mul.wide.s32 	%rd14, %r147, 4;
	add.s64 	%rd4, %rd1, %rd14;
	st.global.f32 	[%rd4+8], %f41;
	cvt.u64.u32 	%rd15, %r22;
	cvt.u64.u32 	%rd16, %r146;
	add.s64 	%rd17, %rd16, %rd15;
	shl.b64 	%rd18, %rd17, 2;
	add.s64 	%rd5, %rd1, %rd18;
	@%p6 bra 	$L__BB0_19;
	mov.b32 	%r95, 1115947008;
	st.global.u32 	[%rd5+4], %r95;
	mov.b32 	%r96, 1106247680;
	st.global.u32 	[%rd5+8], %r96;
	mov.f32 	%f42, 0f41700000;
	bra.uni 	$L__BB0_20;
$L__BB0_19:
	ld.local.u32 	%r97, [%rd3];
	cvt.rn.f32.s32 	%f19, %r97;
	st.global.f32 	[%rd5+4], %f19;
	ld.local.u32 	%r98, [%rd3+4];
	cvt.rn.f32.s32 	%f20, %r98;
	st.global.f32 	[%rd5+8], %f20;
	ld.local.u32 	%r99, [%rd3+8];
	cvt.rn.f32.s32 	%f42, %r99;
$L__BB0_20:
	setp.eq.s32 	%p7, %r43, 0;
	st.global.f32 	[%rd4+12], %f42;
	@%p7 bra 	$L__BB0_22;
	mov.b32 	%r100, 1115947008;
	st.global.u32 	[%rd5+8], %r100;
	mov.b32 	%r101, 1106247680;
	st.global.u32 	[%rd5+12], %r101;
	mov.f32 	%f43, 0f41700000;
	bra.uni 	$L__BB0_23;
$L__BB0_22:
	ld.local.u32 	%r102, [%rd3];
	cvt.rn.f32.s32 	%f22, %r102;
	st.global.f32 	[%rd5+8], %f22;
	ld.local.u32 	%r103, [%rd3+4];
	cvt.rn.f32.s32 	%f23, %r103;
	st.global.f32 	[%rd5+12], %f23;
	ld.local.u32 	%r104, [%rd3+8];
	cvt.rn.f32.s32 	%f43, %r104;
$L__BB0_23:
	setp.eq.s32 	%p8, %r43, 0;
	st.global.f32 	[%rd4+16], %f43;
	@%p8 bra 	$L__BB0_25;
	mov.b32 	%r105, 1115947008;
	st.global.u32 	[%rd5+12], %r105;
	mov.b32 	%r106, 1106247680;
	st.global.u32 	[%rd5+16], %r106;
	mov.f32 	%f44, 0f41700000;
	bra.uni 	$L__BB0_26;
$L__BB0_25:
	ld.local.u32 	%r107, [%rd3];
	cvt.rn.f32.s32 	%f25, %r107;
	st.global.f32 	[%rd5+12], %f25;
	ld.local.u32 	%r108, [%rd3+4];
	cvt.rn.f32.s32 	%f26, %r108;
	st.global.f32 	[%rd5+16], %f26;
	ld.local.u32 	%r109, [%rd3+8];
	cvt.rn.f32.s32 	%f44, %r109;
$L__BB0_26:
	st.global.f32 	[%rd4+20], %f44;
	add.s32 	%r146, %r146, 4;
	setp.ne.s32 	%p9, %r146, %r19;
	mov.u32 	%r150, %r19;
	@%p9 bra 	$L__BB0_14;
$L__BB0_27:
	setp.eq.s32 	%p10, %r18, 0;
	@%p10 bra 	$L__BB0_41;
	setp.eq.s32 	%p11, %r18, 1;
	@%p11 bra 	$L__BB0_36;
	setp.eq.s32 	%p12, %r43, 0;
	@%p12 bra 	$L__BB0_31;
	add.s32 	%r149, %r150, %r22;
	mul.wide.u32 	%rd19, %r149, 4;
	add.s64 	%rd20, %rd1, %rd19;
	mov.b32 	%r110, 1115947008;
	st.global.u32 	[%rd20], %r110;
	mov.b32 	%r111, 1106247680;
	st.global.u32 	[%rd20+4], %r111;
	mov.f32 	%f45, 0f41700000;
	bra.uni 	$L__BB0_32;
$L__BB0_31:
	ld.local.u32 	%r112, [%rd3];
	cvt.rn.f32.s32 	%f28, %r112;
	add.s32 	%r149, %r150, %r22;
	mul.wide.u32 	%rd21, %r149, 4;
	add.s64 	%rd22, %rd1, %rd21;
	st.global.f32 	[%rd22], %f28;
	ld.local.u32 	%r113, [%rd3+4];
	cvt.rn.f32.s32 	%f29, %r113;
	st.global.f32 	[%rd22+4], %f29;
	ld.local.u32 	%r114, [%rd3+8];
	cvt.rn.f32.s32 	%f45, %r114;
$L__BB0_32:
	setp.eq.s32 	%p13, %r43, 0;
	mul.wide.s32 	%rd23, %r149, 4;
	add.s64 	%rd6, %rd1, %rd23;
	st.global.f32 	[%rd6+8], %f45;
	@%p13 bra 	$L__BB0_34;
	cvt.u64.u32 	%rd24, %r22;
	cvt.u64.u32 	%rd25, %r150;
	add.s64 	%rd26, %rd25, %rd24;
	shl.b64 	%rd27, %rd26, 2;
	add.s64 	%rd28, %rd1, %rd27;
	mov.b32 	%r115, 1115947008;
	st.global.u32 	[%rd28+4], %r115;
	mov.b32 	%r116, 1106247680;
	st.global.u32 	[%rd28+8], %r116;
	mov.f32 	%f46, 0f41700000;
	bra.uni 	$L__BB0_35;
$L__BB0_34:
	ld.local.u32 	%r117, [%rd3];
	cvt.rn.f32.s32 	%f31, %r117;
	cvt.u64.u32 	%rd29, %r22;
	cvt.u64.u32 	%rd30, %r150;
	add.s64 	%rd31, %rd30, %rd29;
	shl.b64 	%rd32, %rd31, 2;
	add.s64 	%rd33, %rd1, %rd32;
	st.global.f32 	[%rd33+4], %f31;
	ld.local.u32 	%r118, [%rd3+4];
	cvt.rn.f32.s32 	%f32, %r118;
	st.global.f32 	[%rd33+8], %f32;
	ld.local.u32 	%r119, [%rd3+8];
	cvt.rn.f32.s32 	%f46, %r119;
$L__BB0_35:
	st.global.f32 	[%rd6+12], %f46;
	add.s32 	%r150, %r150, 2;
$L__BB0_36:
	setp.eq.s32 	%p14, %r20, 0;
	@%p14 bra 	$L__BB0_41;
	setp.eq.s32 	%p15, %r43, 0;
	@%p15 bra 	$L__BB0_39;
	add.s32 	%r151, %r150, %r22;
	mul.wide.u32 	%rd34, %r151, 4;
	add.s64 	%rd35, %rd1, %rd34;
	mov.b32 	%r120, 1115947008;
	st.global.u32 	[%rd35], %r120;
	mov.b32 	%r121, 1106247680;
	st.global.u32 	[%rd35+4], %r121;
	mov.f32 	%f47, 0f41700000;
	bra.uni 	$L__BB0_40;
$L__BB0_39:
	ld.local.u32 	%r122, [%rd3];
	cvt.rn.f32.s32 	%f34, %r122;
	add.s32 	%r151, %r150, %r22;
	mul.wide.u32 	%rd36, %r151, 4;
	add.s64 	%rd37, %rd1, %rd36;
	st.global.f32 	[%rd37], %f34;
	ld.local.u32 	%r123, [%rd3+4];
	cvt.rn.f32.s32 	%f35, %r123;
	st.global.f32 	[%rd37+4], %f35;
	ld.local.u32 	%r124, [%rd3+8];
	cvt.rn.f32.s32 	%f47, %r124;
$L__BB0_40:
	mul.wide.s32 	%rd38, %r151, 4;
	add.s64 	%rd39, %rd1, %rd38;
	st.global.f32 	[%rd39+8], %f47;
$L__BB0_41:
	add.s32 	%r145, %r145, 1;
	setp.ne.s32 	%p16, %r145, %r42;
	@%p16 bra 	$L__BB0_12;
$L__BB0_42:
	ret;
$L__BB0_43:
	rem.s32 	%r132, %r6, %r38;
	mul.wide.u32 	%rd40, %r132, 12;
	add.s64 	%rd41, %rd2, %rd40;
	ld.local.u32 	%r133, [%rd41];
	cvt.rn.f32.s32 	%f36, %r133;
	add.s32 	%r143, %r140, %r4;
	mul.wide.u32 	%rd42, %r143, 4;
	add.s64 	%rd43, %rd1, %rd42;
	st.global.f32 	[%rd43], %f36;
	ld.local.u32 	%r134, [%rd41+4];
	cvt.rn.f32.s32 	%f37, %r134;
	st.global.f32 	[%rd43+4], %f37;
	ld.local.u32 	%r144, [%rd41+8];
	bra.uni 	$L__BB0_9;

}


// ===== COMPILED SASS (sm_100) =====

	.target	sm_100

	.elftype	@"ET_EXEC"


//--------------------- .note.nv.tkinfo           --------------------------
	.section	.note.nv.tkinfo,"",@"SHT_NOTE"
	.sectionflags	@"SHF_NOTE_NV_TKINFO"
	.tkinfo
        /*0018*/ 	.word	0x00000002
        /*0030*/ 	.string	""
        /*0030*/ 	.string	"ptxas"
        /*0030*/ 	.string	"Cuda compilation tools, release 13.0, V13.0.88"
        /*0030*/ 	.string	"Build cuda_13.0.r13.0/compiler.36424714_0"
        /*0030*/ 	.string	"-arch sm_100 -m 64 "



//--------------------- .note.nv.cuinfo           --------------------------
	.section	.note.nv.cuinfo,"",@"SHT_NOTE"
	.sectionflags	@"SHF_NOTE_NV_CUINFO"
        /*0018*/ 	.short	0x0002
        /*001a*/ 	.short	0x0064
        /*001c*/ 	.short	0x0082
	.zero		2


//--------------------- .nv.info                  --------------------------
	.section	.nv.info,"",@"SHT_CUDA_INFO"
	.align	4


	//----- nvinfo : EIATTR_REGCOUNT
	.align		4
        /*0000*/ 	.byte	0x04, 0x2f
        /*0002*/ 	.short	(.L_1 - .L_0)
	.align		4
.L_0:
        /*0004*/ 	.word	index@(_Z18compute_mandelbrotPfiiiiiidddd)
        /*0008*/ 	.word	0x00000020


	//----- nvinfo : EIATTR_FRAME_SIZE
	.align		4
.L_1:
        /*000c*/ 	.byte	0x04, 0x11
        /*000e*/ 	.short	(.L_3 - .L_2)
	.align		4
.L_2:
        /*0010*/ 	.word	index@(_Z18compute_mandelbrotPfiiiiiidddd)
        /*0014*/ 	.word	0x000000d0


	//----- nvinfo : EIATTR_MIN_STACK_SIZE
	.align		4
.L_3:
        /*0018*/ 	.byte	0x04, 0x12
        /*001a*/ 	.short	(.L_5 - .L_4)
	.align		4
.L_4:
        /*001c*/ 	.word	index@(_Z18compute_mandelbrotPfiiiiiidddd)
        /*0020*/ 	.word	0x000000d0
.L_5:


//--------------------- .nv.compat                --------------------------
	.section	.nv.compat,"",@"SHT_CUDA_COMPAT_INFO"
	.align	4
        /*0000*/ 	.byte	0x02, 0x09, 0x00, 0x00, 0x02, 0x02, 0x01, 0x00, 0x02, 0x05, 0x05, 0x00, 0x03, 0x07, 0x01, 0x01
        /*0010*/ 	.byte	0x02, 0x03, 0x00, 0x00, 0x02, 0x06, 0x01, 0x00, 0x04, 0x0b, 0x08, 0x00, 0x01, 0x00, 0x00, 0x00
        /*0020*/ 	.byte	0x00, 0x00, 0x00, 0x00


//--------------------- .nv.info._Z18compute_mandelbrotPfiiiiiidddd --------------------------
	.section	.nv.info._Z18compute_mandelbrotPfiiiiiidddd,"",@"SHT_CUDA_INFO"
	.sectionflags	@""
	.align	4


	//----- nvinfo : EIATTR_CUDA_API_VERSION
	.align		4
        /*0000*/ 	.byte	0x04, 0x37
        /*0002*/ 	.short	(.L_7 - .L_6)
.L_6:
        /*0004*/ 	.word	0x00000082


	//----- nvinfo : EIATTR_KPARAM_INFO
	.align		4
.L_7:
        /*0008*/ 	.byte	0x04, 0x17
        /*000a*/ 	.short	(.L_9 - .L_8)
.L_8:
        /*000c*/ 	.word	0x00000000
        /*0010*/ 	.short	0x000a
        /*0012*/ 	.short	0x0038
        /*0014*/ 	.byte	0x00, 0xf0, 0x21, 0x00


	//----- nvinfo : EIATTR_KPARAM_INFO
	.align		4
.L_9:
        /*0018*/ 	.byte	0x04, 0x17
        /*001a*/ 	.short	(.L_11 - .L_10)
.L_10:
        /*001c*/ 	.word	0x00000000
        /*0020*/ 	.short	0x0009
        /*0022*/ 	.short	0x0030
        /*0024*/ 	.byte	0x00, 0xf0, 0x21, 0x00


	//----- nvinfo : EIATTR_KPARAM_INFO
	.align		4
.L_11:
        /*0028*/ 	.byte	0x04, 0x17
        /*002a*/ 	.short	(.L_13 - .L_12)
.L_12:
        /*002c*/ 	.word	0x00000000
        /*0030*/ 	.short	0x0008
        /*0032*/ 	.short	0x0028
        /*0034*/ 	.byte	0x00, 0xf0, 0x21, 0x00


	//----- nvinfo : EIATTR_KPARAM_INFO
	.align		4
.L_13:
        /*0038*/ 	.byte	0x04, 0x17
        /*003a*/ 	.short	(.L_15 - .L_14)
.L_14:
        /*003c*/ 	.word	0x00000000
        /*0040*/ 	.short	0x0007
        /*0042*/ 	.short	0x0020
        /*0044*/ 	.byte	0x00, 0xf0, 0x21, 0x00


	//----- nvinfo : EIATTR_KPARAM_INFO
	.align		4
.L_15:
        /*0048*/ 	.byte	0x04, 0x17
        /*004a*/ 	.short	(.L_17 - .L_16)
.L_16:
        /*004c*/ 	.word	0x00000000
        /*0050*/ 	.short	0x0006
        /*0052*/ 	.short	0x001c
        /*0054*/ 	.byte	0x00, 0xf0, 0x11, 0x00


	//----- nvinfo : EIATTR_KPARAM_INFO
	.align		4
.L_17:
        /*0058*/ 	.byte	0x04, 0x17
        /*005a*/ 	.short	(.L_19 - .L_18)
.L_18:
        /*005c*/ 	.word	0x00000000
        /*0060*/ 	.short	0x0005
        /*0062*/ 	.short	0x0018
        /*0064*/ 	.byte	0x00, 0xf0, 0x11, 0x00


	//----- nvinfo : EIATTR_KPARAM_INFO
	.align		4
.L_19:
        /*0068*/ 	.byte	0x04, 0x17
        /*006a*/ 	.short	(.L_21 - .L_20)
.L_20:
        /*006c*/ 	.word	0x00000000
        /*0070*/ 	.short	0x0004
        /*0072*/ 	.short	0x0014
        /*0074*/ 	.byte	0x00, 0xf0, 0x11, 0x00


	//----- nvinfo : EIATTR_KPARAM_INFO
	.align		4
.L_21:
        /*0078*/ 	.byte	0x04, 0x17
        /*007a*/ 	.short	(.L_23 - .L_22)
.L_22:
        /*007c*/ 	.word	0x00000000
        /*0080*/ 	.short	0x0003
        /*0082*/ 	.short	0x0010
        /*0084*/ 	.byte	0x00, 0xf0, 0x11, 0x00


	//----- nvinfo : EIATTR_KPARAM_INFO
	.align		4
.L_23:
        /*0088*/ 	.byte	0x04, 0x17
        /*008a*/ 	.short	(.L_25 - .L_24)
.L_24:
        /*008c*/ 	.word	0x00000000
        /*0090*/ 	.short	0x0002
        /*0092*/ 	.short	0x000c
        /*0094*/ 	.byte	0x00, 0xf0, 0x11, 0x00


	//----- nvinfo : EIATTR_KPARAM_INFO
	.align		4
.L_25:
        /*0098*/ 	.byte	0x04, 0x17
        /*009a*/ 	.short	(.L_27 - .L_26)
.L_26:
        /*009c*/ 	.word	0x00000000
        /*00a0*/ 	.short	0x0001
        /*00a2*/ 	.short	0x0008
        /*00a4*/ 	.byte	0x00, 0xf0, 0x11, 0x00


	//----- nvinfo : EIATTR_KPARAM_INFO
	.align		4
.L_27:
        /*00a8*/ 	.byte	0x04, 0x17
        /*00aa*/ 	.short	(.L_29 - .L_28)
.L_28:
        /*00ac*/ 	.word	0x00000000
        /*00b0*/ 	.short	0x0000
        /*00b2*/ 	.short	0x0000
        /*00b4*/ 	.byte	0x00, 0xf5, 0x21, 0x00


	//----- nvinfo : EIATTR_SPARSE_MMA_MASK
	.align		4
.L_29:
        /*00b8*/ 	.byte	0x03, 0x50
        /*00ba*/ 	.short	0x0000


	//----- nvinfo : EIATTR_MAXREG_COUNT
	.align		4
        /*00bc*/ 	.byte	0x03, 0x1b
        /*00be*/ 	.short	0x00ff


	//----- nvinfo : EIATTR_MERCURY_ISA_VERSION
	.align		4
        /*00c0*/ 	.byte	0x03, 0x5f
        /*00c2*/ 	.short	0x0101


	//----- nvinfo : EIATTR_VRC_CTA_INIT_COUNT
	.align		4
        /*00c4*/ 	.byte	0x02, 0x4a
	.zero		1
	.zero		1


	//----- nvinfo : EIATTR_EXIT_INSTR_OFFSETS
	.align		4
        /*00c8*/ 	.byte	0x04, 0x1c
        /*00ca*/ 	.short	(.L_31 - .L_30)


	//   ....[0]....
.L_30:
        /*00cc*/ 	.word	0x00000500


	//   ....[1]....
        /*00d0*/ 	.word	0x00000530


	//   ....[2]....
        /*00d4*/ 	.word	0x00000bc0


	//   ....[3]....
        /*00d8*/ 	.word	0x00001650


	//----- nvinfo : EIATTR_CBANK_PARAM_SIZE
	.align		4
.L_31:
        /*00dc*/ 	.byte	0x03, 0x19
        /*00de*/ 	.short	0x0040


	//----- nvinfo : EIATTR_PARAM_CBANK
	.align		4
        /*00e0*/ 	.byte	0x04, 0x0a
        /*00e2*/ 	.short	(.L_33 - .L_32)
	.align		4
.L_32:
        /*00e4*/ 	.word	index@(.nv.constant0._Z18compute_mandelbrotPfiiiiiidddd)
        /*00e8*/ 	.short	0x0380
        /*00ea*/ 	.short	0x0040


	//----- nvinfo : EIATTR_SW_WAR
	.align		4
.L_33:
        /*00ec*/ 	.byte	0x04, 0x36
        /*00ee*/ 	.short	(.L_35 - .L_34)
.L_34:
        /*00f0*/ 	.word	0x00000008
.L_35:


//--------------------- .nv.callgraph             --------------------------
	.section	.nv.callgraph,"",@"SHT_CUDA_CALLGRAPH"
	.align	4
	.sectionentsize	8
	.align		4
        /*0000*/ 	.word	0x00000000
	.align		4
        /*0004*/ 	.word	0xffffffff
	.align		4
        /*0008*/ 	.word	0x00000000
	.align		4
        /*000c*/ 	.word	0xfffffffe
	.align		4
        /*0010*/ 	.word	0x00000000
	.align		4
        /*0014*/ 	.word	0xfffffffd
	.align		4
        /*0018*/ 	.word	0x00000000
	.align		4
        /*001c*/ 	.word	0xfffffffc


//--------------------- .text._Z18compute_mandelbrotPfiiiiiidddd --------------------------
	.section	.text._Z18compute_mandelbrotPfiiiiiidddd,"ax",@progbits
	.align	128
        .global         _Z18compute_mandelbrotPfiiiiiidddd
        .type           _Z18compute_mandelbrotPfiiiiiidddd,@function
        .size           _Z18compute_mandelbrotPfiiiiiidddd,(.L_x_14 - _Z18compute_mandelbrotPfiiiiiidddd)
        .other          _Z18compute_mandelbrotPfiiiiiidddd,@"STO_CUDA_ENTRY STV_DEFAULT"
_Z18compute_mandelbrotPfiiiiiidddd:
.text._Z18compute_mandelbrotPfiiiiiidddd:
[----:B------:R-:W0:Y:S08]  /*0000*/  LDC R1, c[0x0][0x37c] ;  /* 0x0000df00ff017b82 */ /* 0x000e300000000800 */
[----:B------:R-:W1:Y:S01]  /*0010*/  LDC R0, c[0x0][0x398] ;  /* 0x0000e600ff007b82 */ /* 0x000e620000000800 */
[----:B------:R-:W-:Y:S02]  /*0020*/  HFMA2 R4, -RZ, RZ, 0, 8.94069671630859375e-07 ;  /* 0x0000000fff047431 */ /* 0x000fe400000001ff */
[----:B0-----:R-:W-:Y:S01]  /*0030*/  VIADD R1, R1, 0xffffff30 ;  /* 0xffffff3001017836 */ /* 0x001fe20000000000 */
[----:B------:R-:W-:Y:S01]  /*0040*/  MOV R8, 0x9 ;  /* 0x0000000900087802 */ /* 0x000fe20000000f00 */
[----:B------:R-:W-:-:S02]  /*0050*/  IMAD.MOV.U32 R5, RZ, RZ, 0x19 ;  /* 0x00000019ff057424 */ /* 0x000fc400078e00ff */
[----:B------:R-:W-:Y:S02]  /*0060*/  HFMA2 R15, -RZ, RZ, 0, 4.351139068603515625e-06 ;  /* 0x00000049ff0f7431 */ /* 0x000fe400000001ff */
[----:B------:R-:W-:Y:S01]  /*0070*/  IMAD.MOV.U32 R6, RZ, RZ, 0x7 ;  /* 0x00000007ff067424 */ /* 0x000fe200078e00ff */
[----:B------:R-:W-:Y:S01]  /*0080*/  MOV R12, 0x64 ;  /* 0x00000064000c7802 */ /* 0x000fe20000000f00 */
[----:B------:R-:W-:Y:S01]  /*0090*/  IMAD.MOV.U32 R7, RZ, RZ, 0x1a ;  /* 0x0000001aff077424 */ /* 0x000fe200078e00ff */
[----:B------:R0:W-:Y:S01]  /*00a0*/  STL.64 [R1+0x8], R4 ;  /* 0x0000080401007387 */ /* 0x0001e20000100a00 */
[----:B------:R-:W-:Y:S02]  /*00b0*/  IMAD.MOV.U32 R2, RZ, RZ, 0x42 ;  /* 0x00000042ff027424 */ /* 0x000fe400078e00ff */
[----:B------:R-:W-:Y:S01]  /*00c0*/  IMAD.MOV.U32 R3, RZ, RZ, 0x1e ;  /* 0x0000001eff037424 */ /* 0x000fe200078e00ff */
[----:B------:R2:W-:Y:S01]  /*00d0*/  STL.64 [R1+0x10], R6 ;  /* 0x0000100601007387 */ /* 0x0005e20000100a00 */
[----:B------:R-:W-:-:S02]  /*00e0*/  IMAD.MOV.U32 R9, RZ, RZ, 0x1 ;  /* 0x00000001ff097424 */ /* 0x000fc400078e00ff */
[----:B------:R-:W-:Y:S01]  /*00f0*/  IMAD.MOV.U32 R10, RZ, RZ, 0x2f ;  /* 0x0000002fff0a7424 */ /* 0x000fe200078e00ff */
[----:B------:R3:W-:Y:S01]  /*0100*/  STL.64 [R1], R2 ;  /* 0x0000000201007387 */ /* 0x0007e20000100a00 */
[----:B------:R-:W-:Y:S02]  /*0110*/  IMAD.MOV.U32 R11, RZ, RZ, 0x4 ;  /* 0x00000004ff0b7424 */ /* 0x000fe400078e00ff */
[----:B------:R-:W-:Y:S02]  /*0120*/  IMAD.MOV.U32 R14, RZ, RZ, 0x4 ;  /* 0x00000004ff0e7424 */ /* 0x000fe400078e00ff */
[----:B0-----:R-:W-:Y:S02]  /*0130*/  HFMA2 R4, -RZ, RZ, 0, 1.430511474609375e-06 ;  /* 0x00000018ff047431 */ /* 0x001fe400000001ff */
[----:B------:R-:W-:Y:S01]  /*0140*/  IMAD.MOV.U32 R5, RZ, RZ, 0x52 ;  /* 0x00000052ff057424 */ /* 0x000fe200078e00ff */
[----:B------:R0:W-:Y:S01]  /*0150*/  STL.64 [R1+0x18], R8 ;  /* 0x0000180801007387 */ /* 0x0001e20000100a00 */
[----:B-1----:R-:W-:Y:S01]  /*0160*/  ISETP.GE.AND P0, PT, R0, 0x1, PT ;  /* 0x000000010000780c */ /* 0x002fe20003f06270 */
[----:B--2---:R-:W-:-:S02]  /*0170*/  IMAD.MOV.U32 R6, RZ, RZ, 0xb1 ;  /* 0x000000b1ff067424 */ /* 0x004fc400078e00ff */
[----:B------:R-:W-:Y:S01]  /*0180*/  IMAD.MOV.U32 R7, RZ, RZ, 0x39 ;  /* 0x00000039ff077424 */ /* 0x000fe200078e00ff */
[----:B------:R1:W-:Y:S01]  /*0190*/  STL.64 [R1+0x20], R10 ;  /* 0x0000200a01007387 */ /* 0x0003e20000100a00 */
[----:B---3--:R-:W-:Y:S02]  /*01a0*/  IMAD.MOV.U32 R2, RZ, RZ, 0x2c ;  /* 0x0000002cff027424 */ /* 0x008fe400078e00ff */
[----:B------:R-:W-:Y:S01]  /*01b0*/  IMAD.MOV.U32 R3, RZ, RZ, 0x8a ;  /* 0x0000008aff037424 */ /* 0x000fe200078e00ff */
[----:B------:R2:W-:Y:S01]  /*01c0*/  STL.64 [R1+0x50], R6 ;  /* 0x0000500601007387 */ /* 0x0005e20000100a00 */
[----:B------:R-:W-:Y:S01]  /*01d0*/  IMAD.MOV.U32 R16, RZ, RZ, RZ ;  /* 0x000000ffff107224 */ /* 0x000fe200078e00ff */
[----:B0-----:R-:W-:Y:S02]  /*01e0*/  MOV R8, 0x7d ;  /* 0x0000007d00087802 */ /* 0x001fe40000000f00 */
[----:B------:R0:W-:Y:S01]  /*01f0*/  STL.64 [R1+0x48], R4 ;  /* 0x0000480401007387 */ /* 0x0001e20000100a00 */
[----:B------:R-:W-:-:S02]  /*0200*/  IMAD.MOV.U32 R9, RZ, RZ, 0xd1 ;  /* 0x000000d1ff097424 */ /* 0x000fc400078e00ff */
[----:B------:R-:W-:Y:S02]  /*0210*/  IMAD.MOV.U32 R17, RZ, RZ, 0x7 ;  /* 0x00000007ff117424 */ /* 0x000fe400078e00ff */
[----:B-1----:R-:W-:Y:S01]  /*0220*/  HFMA2 R11, -RZ, RZ, 0, 1.0788440704345703125e-05 ;  /* 0x000000b5ff0b7431 */ /* 0x002fe200000001ff */
[----:B------:R1:W-:Y:S01]  /*0230*/  STL.64 [R1+0x28], R14 ;  /* 0x0000280e01007387 */ /* 0x0003e20000100a00 */
[----:B------:R-:W-:Y:S02]  /*0240*/  IMAD.MOV.U32 R13, RZ, RZ, 0xc ;  /* 0x0000000cff0d7424 */ /* 0x000fe400078e00ff */
[----:B--2---:R-:W-:Y:S02]  /*0250*/  HFMA2 R7, -RZ, RZ, 0, 1.013278961181640625e-05 ;  /* 0x000000aaff077431 */ /* 0x004fe400000001ff */
[----:B------:R-:W-:Y:S01]  /*0260*/  IMAD.MOV.U32 R6, RZ, RZ, 0xff ;  /* 0x000000ffff067424 */ /* 0x000fe200078e00ff */
[----:B------:R2:W-:Y:S01]  /*0270*/  STL.64 [R1+0x40], R2 ;  /* 0x0000400201007387 */ /* 0x0005e20000100a00 */
[----:B------:R-:W-:-:S02]  /*0280*/  IMAD.MOV.U32 R10, RZ, RZ, 0x86 ;  /* 0x00000086ff0a7424 */ /* 0x000fc400078e00ff */
[----:B0-----:R-:W-:Y:S02]  /*0290*/  HFMA2 R5, -RZ, RZ, 0, 1.3887882232666015625e-05 ;  /* 0x000000e9ff057431 */ /* 0x001fe400000001ff */
[----:B------:R-:W-:Y:S01]  /*02a0*/  IMAD.MOV.U32 R4, RZ, RZ, 0xf1 ;  /* 0x000000f1ff047424 */ /* 0x000fe200078e00ff */
[----:B------:R0:W-:Y:S01]  /*02b0*/  STL.64 [R1+0x58], R8 ;  /* 0x0000580801007387 */ /* 0x0001e20000100a00 */
[----:B-1----:R-:W-:-:S03]  /*02c0*/  IMAD.MOV.U32 R14, RZ, RZ, 0xe5 ;  /* 0x000000e5ff0e7424 */ /* 0x002fc600078e00ff */
[----:B------:R1:W-:Y:S01]  /*02d0*/  STL.64 [R1+0x90], R6 ;  /* 0x0000900601007387 */ /* 0x0003e20000100a00 */
[----:B------:R-:W-:Y:S01]  /*02e0*/  IMAD.MOV.U32 R15, RZ, RZ, 0xd3 ;  /* 0x000000d3ff0f7424 */ /* 0x000fe200078e00ff */
[----:B--2---:R-:W-:Y:S01]  /*02f0*/  MOV R2, 0xec ;  /* 0x000000ec00027802 */ /* 0x004fe20000000f00 */
[----:B------:R-:W-:Y:S01]  /*0300*/  IMAD.MOV.U32 R3, RZ, RZ, 0xf8 ;  /* 0x000000f8ff037424 */ /* 0x000fe200078e00ff */
[----:B------:R2:W-:Y:S01]  /*0310*/  STL.64 [R1+0x30], R16 ;  /* 0x0000301001007387 */ /* 0x0005e20000100a00 */
[----:B0-----:R-:W-:Y:S02]  /*0320*/  HFMA2 R9, -RZ, RZ, 0, 5.185604095458984375e-06 ;  /* 0x00000057ff097431 */ /* 0x001fe400000001ff */
[----:B------:R-:W-:Y:S01]  /*0330*/  IMAD.MOV.U32 R8, RZ, RZ, 0x99 ;  /* 0x00000099ff087424 */ /* 0x000fe200078e00ff */
[----:B------:R0:W-:Y:S01]  /*0340*/  STL.64 [R1+0x38], R12 ;  /* 0x0000380c01007387 */ /* 0x0001e20000100a00 */
[----:B-1----:R-:W-:Y:S02]  /*0350*/  HFMA2 R7, -RZ, RZ, 0, 9.5367431640625e-07 ;  /* 0x00000010ff077431 */ /* 0x002fe400000001ff */
[----:B------:R-:W-:Y:S01]  /*0360*/  IMAD.MOV.U32 R6, RZ, RZ, 0x10 ;  /* 0x00000010ff067424 */ /* 0x000fe200078e00ff */
[----:B------:R1:W-:Y:S04]  /*0370*/  STL.64 [R1+0x60], R10 ;  /* 0x0000600a01007387 */ /* 0x0003e80000100a00 */
[----:B------:R3:W-:Y:S01]  /*0380*/  STL.64 [R1+0x68], R14 ;  /* 0x0000680e01007387 */ /* 0x0007e20000100a00 */
[----:B--2---:R-:W-:Y:S01]  /*0390*/  MOV R16, 0xc9 ;  /* 0x000000c900107802 */ /* 0x004fe20000000f00 */
[----:B------:R-:W-:-:S02]  /*03a0*/  IMAD.MOV.U32 R17, RZ, RZ, 0x5f ;  /* 0x0000005fff117424 */ /* 0x000fc400078e00ff */
[----:B------:R2:W-:Y:S01]  /*03b0*/  STL.64 [R1+0x70], R2 ;  /* 0x0000700201007387 */ /* 0x0005e20000100a00 */
[----:B0-----:R-:W-:Y:S02]  /*03c0*/  IMAD.MOV.U32 R12, RZ, RZ, 0xbf ;  /* 0x000000bfff0c7424 */ /* 0x001fe400078e00ff */
[----:B------:R-:W-:Y:S01]  /*03d0*/  IMAD.MOV.U32 R13, RZ, RZ, 0xf8 ;  /* 0x000000f8ff0d7424 */ /* 0x000fe200078e00ff */
[----:B------:R0:W-:Y:S01]  /*03e0*/  STL.64 [R1+0x78], R4 ;  /* 0x0000780401007387 */ /* 0x0001e20000100a00 */
[----:B-1----:R-:W-:Y:S02]  /*03f0*/  IMAD.MOV.U32 R11, RZ, RZ, 0xcc ;  /* 0x000000ccff0b7424 */ /* 0x002fe400078e00ff */
[----:B------:R-:W-:Y:S01]  /*0400*/  IMAD.MOV.U32 R10, RZ, RZ, RZ ;  /* 0x000000ffff0a7224 */ /* 0x000fe200078e00ff */
[----:B------:R1:W-:Y:S01]  /*0410*/  STL.64 [R1+0x80], R12 ;  /* 0x0000800c01007387 */ /* 0x0003e20000100a00 */
[----:B---3--:R-:W-:Y:S02]  /*0420*/  IMAD.MOV.U32 R15, RZ, RZ, 0x6a ;  /* 0x0000006aff0f7424 */ /* 0x008fe400078e00ff */
[----:B------:R-:W-:Y:S01]  /*0430*/  IMAD.MOV.U32 R14, RZ, RZ, RZ ;  /* 0x000000ffff0e7224 */ /* 0x000fe200078e00ff */
[----:B--2---:R-:W-:Y:S01]  /*0440*/  MOV R2, 0x80 ;  /* 0x0000008000027802 */ /* 0x004fe20000000f00 */
[----:B------:R-:W-:Y:S01]  /*0450*/  IMAD.MOV.U32 R3, RZ, RZ, RZ ;  /* 0x000000ffff037224 */ /* 0x000fe200078e00ff */
[----:B------:R1:W-:Y:S01]  /*0460*/  STL.64 [R1+0x88], R16 ;  /* 0x0000881001007387 */ /* 0x0003e20000100a00 */
[----:B0-----:R-:W-:Y:S01]  /*0470*/  MOV R4, 0x34 ;  /* 0x0000003400047802 */ /* 0x001fe20000000f00 */
[----:B------:R-:W-:-:S02]  /*0480*/  IMAD.MOV.U32 R5, RZ, RZ, 0x3 ;  /* 0x00000003ff057424 */ /* 0x000fc400078e00ff */
[----:B------:R1:W-:Y:S04]  /*0490*/  STL.64 [R1+0x98], R10 ;  /* 0x0000980a01007387 */ /* 0x0003e80000100a00 */
[----:B------:R1:W-:Y:S04]  /*04a0*/  STL.64 [R1+0xa0], R2 ;  /* 0x0000a00201007387 */ /* 0x0003e80000100a00 */
[----:B------:R1:W-:Y:S04]  /*04b0*/  STL.64 [R1+0xa8], R8 ;  /* 0x0000a80801007387 */ /* 0x0003e80000100a00 */
[----:B------:R1:W-:Y:S04]  /*04c0*/  STL.64 [R1+0xb0], R14 ;  /* 0x0000b00e01007387 */ /* 0x0003e80000100a00 */
[----:B------:R1:W-:Y:S04]  /*04d0*/  STL.64 [R1+0xb8], R4 ;  /* 0x0000b80401007387 */ /* 0x0003e80000100a00 */
[----:B------:R1:W-:Y:S04]  /*04e0*/  STL.64 [R1+0xc0], R6 ;  /* 0x0000c00601007387 */ /* 0x0003e80000100a00 */
[----:B------:R1:W-:Y:S01]  /*04f0*/  STL [R1+0xc8], R6 ;  /* 0x0000c80601007387 */ /* 0x0003e20000100800 */
[----:B------:R-:W-:Y:S05]  /*0500*/  @!P0 EXIT ;  /* 0x000000000000894d */ /* 0x000fea0003800000 */
[----:B-1----:R-:W0:Y:S02]  /*0510*/  LDC R10, c[0x0][0x394] ;  /* 0x0000e500ff0a7b82 */ /* 0x002e240000000800 */
[----:B0-----:R-:W-:-:S13]  /*0520*/  ISETP.GE.AND P0, PT, R10, 0x1, PT ;  /* 0x000000010a00780c */ /* 0x001fda0003f06270 */
[----:B------:R-:W-:Y:S05]  /*0530*/  @!P0 EXIT ;  /* 0x000000000000894d */ /* 0x000fea0003800000 */
[----:B------:R-:W0:Y:S01]  /*0540*/  LDCU UR5, c[0x0][0x39c] ;  /* 0x00007380ff0577ac */ /* 0x000e220008000800 */
[----:B------:R-:W1:Y:S01]  /*0550*/  LDC R0, c[0x0][0x388] ;  /* 0x0000e200ff007b82 */ /* 0x000e620000000800 */
[----:B------:R-:W2:Y:S01]  /*0560*/  LDCU.64 UR8, c[0x0][0x358] ;  /* 0x00006b00ff0877ac */ /* 0x000ea20008000a00 */
[----:B0-----:R-:W-:Y:S01]  /*0570*/  UISETP.GE.AND UP0, UPT, UR5, 0x1, UPT ;  /* 0x000000010500788c */ /* 0x001fe2000bf06270 */
[----:B-1----:R-:W-:-:S08]  /*0580*/  IMAD R0, R0, 0xc, R1 ;  /* 0x0000000c00007824 */ /* 0x002fd000078e0201 */
[----:B--2---:R-:W-:Y:S05]  /*0590*/  BRA.U !UP0, `(.L_x_0) ;  /* 0x0000000508907547 */ /* 0x004fea000b800000 */
[----:B------:R-:W0:Y:S01]  /*05a0*/  LDCU UR4, c[0x0][0x38c] ;  /* 0x00007180ff0477ac */ /* 0x000e220008000800 */
[----:B------:R-:W-:Y:S02]  /*05b0*/  UIADD3 UR6, UPT, UPT, -UR5, URZ, URZ ;  /* 0x000000ff05067290 */ /* 0x000fe4000fffe1ff */
[----:B0-----:R-:W-:-:S04]  /*05c0*/  ULEA.HI UR4, UR4, UR4, URZ, 0x1 ;  /* 0x0000000404047291 */ /* 0x001fc8000f8f08ff */
[----:B------:R-:W-:-:S09]  /*05d0*/  USHF.R.S32.HI UR4, URZ, 0x1, UR4 ;  /* 0x00000001ff047899 */ /* 0x000fd20008011404 */
[----:B------:R-:W0:Y:S01]  /*05e0*/  I2F.F64 R2, UR4 ;  /* 0x0000000400027d12 */ /* 0x000e220008201c00 */
[----:B------:R-:W-:-:S05]  /*05f0*/  UMOV UR4, URZ ;  /* 0x000000ff00047c82 */ /* 0x000fca0008000000 */
.L_x_5:
[----:B------:R-:W1:Y:S01]  /*0600*/  LDCU UR5, c[0x0][0x38c] ;  /* 0x00007180ff0577ac */ /* 0x000e620008000800 */
[----:B------:R-:W-:Y:S01]  /*0610*/  IMAD.MOV.U32 R6, RZ, RZ, RZ ;  /* 0x000000ffff067224 */ /* 0x000fe200078e00ff */
[----:B------:R-:W2:Y:S01]  /*0620*/  LDCU.64 UR10, c[0x0][0x3b0] ;  /* 0x00007600ff0a77ac */ /* 0x000ea20008000a00 */
[----:B-1----:R-:W-:-:S09]  /*0630*/  UIMAD UR5, UR4, UR5, URZ ;  /* 0x00000005040572a4 */ /* 0x002fd2000f8e02ff */
[----:B------:R-:W2:Y:S02]  /*0640*/  I2F.F64 R4, UR5 ;  /* 0x0000000500047d12 */ /* 0x000ea40008201c00 */
[----:B--2---:R-:W-:-:S08]  /*0650*/  DADD R4, R4, UR10 ;  /* 0x0000000a04047e29 */ /* 0x004fd00008000000 */
[----:B0-----:R-:W-:-:S06]  /*0660*/  DSETP.GEU.AND P0, PT, |R4|, R2, PT ;  /* 0x000000020400722a */ /* 0x001fcc0003f0e200 */
[----:B------:R-:W-:Y:S02]  /*0670*/  FSEL R4, R4, RZ, P0 ;  /* 0x000000ff04047208 */ /* 0x000fe40000000000 */
[----:B------:R-:W-:-:S07]  /*0680*/  FSEL R5, R5, RZ, P0 ;  /* 0x000000ff05057208 */ /* 0x000fce0000000000 */
.L_x_4:
[----:B------:R-:W0:Y:S01]  /*0690*/  LDCU UR5, c[0x0][0x390] ;  /* 0x00007200ff0577ac */ /* 0x000e220008000800 */
[----:B------:R-:W-:Y:S01]  /*06a0*/  IMAD.MOV.U32 R18, RZ, RZ, 0x1 ;  /* 0x00000001ff127424 */ /* 0x000fe200078e00ff */
[----:B------:R-:W-:Y:S02]  /*06b0*/  CS2R R14, SRZ ;  /* 0x00000000000e7805 */ /* 0x000fe4000001ff00 */
[----:B------:R-:W-:Y:S01]  /*06c0*/  CS2R R16, SRZ ;  /* 0x0000000000107805 */ /* 0x000fe2000001ff00 */
[----:B------:R-:W1:Y:S01]  /*06d0*/  LDCU.64 UR10, c[0x0][0x3a0] ;  /* 0x00007400ff0a77ac */ /* 0x000e620008000a00 */
[----:B------:R-:W-:Y:S02]  /*06e0*/  CS2R R10, SRZ ;  /* 0x00000000000a7805 */ /* 0x000fe4000001ff00 */
[----:B------:R-:W-:Y:S01]  /*06f0*/  CS2R R12, SRZ ;  /* 0x00000000000c7805 */ /* 0x000fe2000001ff00 */
[----:B------:R-:W2:Y:S01]  /*0700*/  LDCU UR7, c[0x0][0x39c] ;  /* 0x00007380ff0777ac */ /* 0x000ea20008000800 */
[----:B0-----:R-:W-:Y:S01]  /*0710*/  IMAD R7, R6, UR5, RZ ;  /* 0x0000000506077c24 */ /* 0x001fe2000f8e02ff */
[----:B------:R-:W-:-:S03]  /*0720*/  UMOV UR5, UR6 ;  /* 0x0000000600057c82 */ /* 0x000fc60008000000 */
[----:B------:R-:W1:Y:S02]  /*0730*/  I2F.F64 R8, R7 ;  /* 0x0000000700087312 */ /* 0x000e640000201c00 */
[----:B-12---:R-:W-:-:S11]  /*0740*/  DADD R8, R8, UR10 ;  /* 0x0000000a08087e29 */ /* 0x006fd60008000000 */
.L_x_1:
[----:B------:R-:W-:Y:S01]  /*0750*/  DADD R16, R16, -R14 ;  /* 0x0000000010107229 */ /* 0x000fe2000000080e */
[C---:B------:R-:W-:Y:S01]  /*0760*/  ISETP.LT.AND P1, PT, R18.reuse, UR7, PT ;  /* 0x0000000712007c0c */ /* 0x040fe2000bf21270 */
[----:B------:R-:W-:Y:S01]  /*0770*/  DADD R14, R12, R12 ;  /* 0x000000000c0e7229 */ /* 0x000fe2000000000c */
[----:B------:R-:W-:Y:S01]  /*0780*/  UIADD3 UR5, UPT, UPT, UR5, 0x1, URZ ;  /* 0x0000000105057890 */ /* 0x000fe2000fffe0ff */
[----:B------:R-:W-:Y:S01]  /*0790*/  MOV R7, R18 ;  /* 0x0000001200077202 */ /* 0x000fe20000000f00 */
[----:B------:R-:W-:-:S03]  /*07a0*/  VIADD R18, R18, 0x1 ;  /* 0x0000000112127836 */ /* 0x000fc60000000000 */
[----:B------:R-:W-:Y:S02]  /*07b0*/  DADD R12, R8, R16 ;  /* 0x00000000080c7229 */ /* 0x000fe40000000010 */
[----:B------:R-:W-:-:S06]  /*07c0*/  DFMA R10, R14, R10, R4 ;  /* 0x0000000a0e0a722b */ /* 0x000fcc0000000004 */
[----:B------:R-:W-:Y:S02]  /*07d0*/  DMUL R16, R12, R12 ;  /* 0x0000000c0c107228 */ /* 0x000fe40000000000 */
[----:B------:R-:W-:-:S08]  /*07e0*/  DMUL R14, R10, R10 ;  /* 0x0000000a0a0e7228 */ /* 0x000fd00000000000 */
[----:B------:R-:W-:-:S08]  /*07f0*/  DADD R20, R16, R14 ;  /* 0x0000000010147229 */ /* 0x000fd0000000000e */
[----:B------:R-:W-:-:S14]  /*0800*/  DSETP.GEU.AND P0, PT, R20, 4, PT ;  /* 0x401000001400742a */ /* 0x000fdc0003f0e000 */
[----:B------:R-:W-:Y:S05]  /*0810*/  @!P0 BRA P1, `(.L_x_1) ;  /* 0xfffffffc00cc8947 */ /* 0x000fea000083ffff */
[----:B------:R-:W-:-:S09]  /*0820*/  UISETP.NE.AND UP0, UPT, UR5, URZ, UPT ;  /* 0x000000ff0500728c */ /* 0x000fd2000bf05270 */
[----:B------:R-:W-:Y:S05]  /*0830*/  BRA.U !UP0, `(.L_x_2) ;  /* 0x0000000108907547 */ /* 0x000fea000b800000 */
[----:B------:R-:W0:Y:S01]  /*0840*/  LDC R14, c[0x0][0x388] ;  /* 0x0000e200ff0e7b82 */ /* 0x000e220000000800 */
[----:B------:R-:W-:Y:S02]  /*0850*/  IABS R13, R7 ;  /* 0x00000007000d7213 */ /* 0x000fe40000000000 */
[----:B------:R-:W-:-:S05]  /*0860*/  ISETP.GE.AND P2, PT, R7, RZ, PT ;  /* 0x000000ff0700720c */ /* 0x000fca0003f46270 */
[----:B------:R-:W1:Y:S01]  /*0870*/  LDC R19, c[0x0][0x398] ;  /* 0x0000e600ff137b82 */ /* 0x000e620000000800 */
[----:B0-----:R-:W-:-:S04]  /*0880*/  IABS R12, R14 ;  /* 0x0000000e000c7213 */ /* 0x001fc80000000000 */
[----:B------:R-:W0:Y:S08]  /*0890*/  I2F.RP R10, R12 ;  /* 0x0000000c000a7306 */ /* 0x000e300000209400 */
[----:B0-----:R-:W0:Y:S02]  /*08a0*/  MUFU.RCP R10, R10 ;  /* 0x0000000a000a7308 */ /* 0x001e240000001000 */
[----:B0-----:R-:W-:-:S06]  /*08b0*/  VIADD R8, R10, 0xffffffe ;  /* 0x0ffffffe0a087836 */ /* 0x001fcc0000000000 */
[----:B------:R0:W2:Y:S02]  /*08c0*/  F2I.FTZ.U32.TRUNC.NTZ R9, R8 ;  /* 0x0000000800097305 */ /* 0x0000a4000021f000 */
[----:B0-----:R-:W-:Y:S01]  /*08d0*/  IMAD.MOV.U32 R8, RZ, RZ, RZ ;  /* 0x000000ffff087224 */ /* 0x001fe200078e00ff */
[----:B--2---:R-:W-:-:S05]  /*08e0*/  IADD3 R11, PT, PT, RZ, -R9, RZ ;  /* 0x80000009ff0b7210 */ /* 0x004fca0007ffe0ff */
[----:B------:R-:W-:-:S04]  /*08f0*/  IMAD R11, R11, R12, RZ ;  /* 0x0000000c0b0b7224 */ /* 0x000fc800078e02ff */
[----:B------:R-:W-:-:S04]  /*0900*/  IMAD.HI.U32 R9, R9, R11, R8 ;  /* 0x0000000b09097227 */ /* 0x000fc800078e0008 */
[----:B------:R-:W-:-:S04]  /*0910*/  IMAD.MOV.U32 R11, RZ, RZ, R13 ;  /* 0x000000ffff0b7224 */ /* 0x000fc800078e000d */
[----:B------:R-:W-:-:S05]  /*0920*/  IMAD.HI.U32 R9, R9, R11, RZ ;  /* 0x0000000b09097227 */ /* 0x000fca00078e00ff */
[----:B------:R-:W-:-:S05]  /*0930*/  IADD3 R9, PT, PT, -R9, RZ, RZ ;  /* 0x000000ff09097210 */ /* 0x000fca0007ffe1ff */
[----:B------:R-:W-:-:S05]  /*0940*/  IMAD R9, R12, R9, R11 ;  /* 0x000000090c097224 */ /* 0x000fca00078e020b */
[----:B------:R-:W-:-:S13]  /*0950*/  ISETP.GT.U32.AND P0, PT, R12, R9, PT ;  /* 0x000000090c00720c */ /* 0x000fda0003f04070 */
[----:B------:R-:W-:Y:S01]  /*0960*/  @!P0 IMAD.IADD R9, R9, 0x1, -R12 ;  /* 0x0000000109098824 */ /* 0x000fe200078e0a0c */
[----:B------:R-:W-:-:S04]  /*0970*/  ISETP.NE.AND P0, PT, R14, RZ, PT ;  /* 0x000000ff0e00720c */ /* 0x000fc80003f05270 */
[----:B------:R-:W-:-:S13]  /*0980*/  ISETP.GT.U32.AND P1, PT, R12, R9, PT ;  /* 0x000000090c00720c */ /* 0x000fda0003f24070 */
[----:B------:R-:W-:-:S05]  /*0990*/  @!P1 IMAD.IADD R9, R9, 0x1, -R12 ;  /* 0x0000000109099824 */ /* 0x000fca00078e0a0c */
[----:B------:R-:W-:Y:S02]  /*09a0*/  @!P2 IADD3 R9, PT, PT, -R9, RZ, RZ ;  /* 0x000000ff0909a210 */ /* 0x000fe40007ffe1ff */
[----:B------:R-:W-:-:S05]  /*09b0*/  @!P0 LOP3.LUT R9, RZ, R14, RZ, 0x33, !PT ;  /* 0x0000000eff098212 */ /* 0x000fca00078e33ff */
[----:B------:R-:W-:Y:S02]  /*09c0*/  IMAD R7, R9, 0xc, R1 ;  /* 0x0000000c09077824 */ /* 0x000fe400078e0201 */
[----:B------:R-:W0:Y:S03]  /*09d0*/  LDC.64 R8, c[0x0][0x380] ;  /* 0x0000e000ff087b82 */ /* 0x000e260000000a00 */
[----:B------:R-:W2:Y:S04]  /*09e0*/  LDL R12, [R7] ;  /* 0x00000000070c7983 */ /* 0x000ea80000100800 */
[----:B------:R-:W3:Y:S04]  /*09f0*/  LDL R16, [R7+0x4] ;  /* 0x0000040007107983 */ /* 0x000ee80000100800 */
[----:B------:R4:W5:Y:S01]  /*0a00*/  LDL R14, [R7+0x8] ;  /* 0x00000800070e7983 */ /* 0x0009620000100800 */
[----:B-1----:R-:W-:-:S04]  /*0a10*/  IMAD R15, R19, UR4, R6 ;  /* 0x00000004130f7c24 */ /* 0x002fc8000f8e0206 */
[----:B0-----:R-:W-:Y:S01]  /*0a20*/  IMAD.WIDE.U32 R10, R15, 0x4, R8 ;  /* 0x000000040f0a7825 */ /* 0x001fe200078e0008 */
[----:B--2---:R-:W-:Y:S02]  /*0a30*/  I2FP.F32.S32 R13, R12 ;  /* 0x0000000c000d7245 */ /* 0x004fe40000201400 */
[----:B---3--:R-:W-:-:S03]  /*0a40*/  I2FP.F32.S32 R17, R16 ;  /* 0x0000001000117245 */ /* 0x008fc60000201400 */
[----:B------:R4:W-:Y:S04]  /*0a50*/  STG.E desc[UR8][R10.64], R13 ;  /* 0x0000000d0a007986 */ /* 0x0009e8000c101908 */
[----:B------:R4:W-:Y:S01]  /*0a60*/  STG.E desc[UR8][R10.64+0x4], R17 ;  /* 0x000004110a007986 */ /* 0x0009e2000c101908 */
[----:B------:R-:W-:Y:S05]  /*0a70*/  BRA `(.L_x_3) ;  /* 0x00000000002c7947 */ /* 0x000fea0003800000 */
.L_x_2:
[----:B------:R-:W2:Y:S01]  /*0a80*/  LDL R7, [R0] ;  /* 0x0000000000077983 */ /* 0x000ea20000100800 */
[----:B------:R-:W0:Y:S03]  /*0a90*/  LDC R19, c[0x0][0x398] ;  /* 0x0000e600ff137b82 */ /* 0x000e260000000800 */
[----:B------:R-:W3:Y:S04]  /*0aa0*/  LDL R12, [R0+0x4] ;  /* 0x00000400000c7983 */ /* 0x000ee80000100800 */
[----:B------:R1:W5:Y:S01]  /*0ab0*/  LDL R14, [R0+0x8] ;  /* 0x00000800000e7983 */ /* 0x0003620000100800 */
[----:B------:R-:W4:Y:S01]  /*0ac0*/  LDC.64 R8, c[0x0][0x380] ;  /* 0x0000e000ff087b82 */ /* 0x000f220000000a00 */
[----:B0-----:R-:W-:-:S04]  /*0ad0*/  IMAD R15, R19, UR4, R6 ;  /* 0x00000004130f7c24 */ /* 0x001fc8000f8e0206 */
[----:B----4-:R-:W-:Y:S01]  /*0ae0*/  IMAD.WIDE.U32 R10, R15, 0x4, R8 ;  /* 0x000000040f0a7825 */ /* 0x010fe200078e0008 */
[----:B--2---:R-:W-:Y:S02]  /*0af0*/  I2FP.F32.S32 R7, R7 ;  /* 0x0000000700077245 */ /* 0x004fe40000201400 */
[----:B---3--:R-:W-:-:S03]  /*0b00*/  I2FP.F32.S32 R13, R12 ;  /* 0x0000000c000d7245 */ /* 0x008fc60000201400 */
[----:B------:R1:W-:Y:S04]  /*0b10*/  STG.E desc[UR8][R10.64], R7 ;  /* 0x000000070a007986 */ /* 0x0003e8000c101908 */
[----:B------:R1:W-:Y:S02]  /*0b20*/  STG.E desc[UR8][R10.64+0x4], R13 ;  /* 0x0000040d0a007986 */ /* 0x0003e4000c101908 */
.L_x_3:
[----:B------:R-:W0:Y:S01]  /*0b30*/  LDCU UR5, c[0x0][0x394] ;  /* 0x00007280ff0577ac */ /* 0x000e220008000800 */
[----:B------:R-:W-:Y:S01]  /*0b40*/  VIADD R6, R6, 0x1 ;  /* 0x0000000106067836 */ /* 0x000fe20000000000 */
[----:B-1--45:R-:W-:Y:S01]  /*0b50*/  I2FP.F32.S32 R7, R14 ;  /* 0x0000000e00077245 */ /* 0x032fe20000201400 */
[----:B------:R-:W-:-:S05]  /*0b60*/  IMAD.WIDE R8, R15, 0x4, R8 ;  /* 0x000000040f087825 */ /* 0x000fca00078e0208 */
[----:B------:R1:W-:Y:S01]  /*0b70*/  STG.E desc[UR8][R8.64+0x8], R7 ;  /* 0x0000080708007986 */ /* 0x0003e2000c101908 */
[----:B0-----:R-:W-:-:S13]  /*0b80*/  ISETP.NE.AND P0, PT, R6, UR5, PT ;  /* 0x0000000506007c0c */ /* 0x001fda000bf05270 */
[----:B-1----:R-:W-:Y:S05]  /*0b90*/  @P0 BRA `(.L_x_4) ;  /* 0xfffffff800bc0947 */ /* 0x002fea000383ffff */
[----:B------:R-:W-:-:S06]  /*0ba0*/  UIADD3 UR4, UPT, UPT, UR4, 0x1, URZ ;  /* 0x0000000104047890 */ /* 0x000fcc000fffe0ff */
[----:B------:R-:W-:-:S13]  /*0bb0*/  ISETP.NE.AND P0, PT, R19, UR4, PT ;  /* 0x0000000413007c0c */ /* 0x000fda000bf05270 */
[----:B------:R-:W-:Y:S05]  /*0bc0*/  @!P0 EXIT ;  /* 0x000000000000894d */ /* 0x000fea0003800000 */
[----:B------:R-:W-:Y:S05]  /*0bd0*/  BRA `(.L_x_5) ;  /* 0xfffffff800887947 */ /* 0x000fea000383ffff */
.L_x_0:
[C---:B------:R-:W-:Y:S01]  /*0be0*/  LOP3.LUT R22, R10.reuse, 0x3, RZ, 0xc0, !PT ;  /* 0x000000030a167812 */ /* 0x040fe200078ec0ff */
[----:B------:R-:W-:Y:S01]  /*0bf0*/  UMOV UR4, URZ ;  /* 0x000000ff00047c82 */ /* 0x000fe20008000000 */
[----:B------:R-:W-:-:S07]  /*0c00*/  LOP3.LUT R10, R10, 0x7ffffffc, RZ, 0xc0, !PT ;  /* 0x7ffffffc0a0a7812 */ /* 0x000fce00078ec0ff */
.L_x_12:
[----:B0-----:R-:W0:Y:S01]  /*0c10*/  LDCU UR6, c[0x0][0x394] ;  /* 0x00007280ff0677ac */ /* 0x001e220008000800 */
[----:B------:R-:W-:Y:S01]  /*0c20*/  IMAD.MOV.U32 R6, RZ, RZ, RZ ;  /* 0x000000ffff067224 */ /* 0x000fe200078e00ff */
[----:B-1----:R-:W1:Y:S01]  /*0c30*/  LDCU UR7, c[0x0][0x398] ;  /* 0x00007300ff0777ac */ /* 0x002e620008000800 */
[----:B0-----:R-:W-:Y:S02]  /*0c40*/  UISETP.GE.U32.AND UP1, UPT, UR6, 0x4, UPT ;  /* 0x000000040600788c */ /* 0x001fe4000bf26070 */
[----:B-1----:R-:W-:Y:S02]  /*0c50*/  UIMAD UR5, UR4, UR7, URZ ;  /* 0x00000007040572a4 */ /* 0x002fe4000f8e02ff */
[----:B------:R-:W-:-:S04]  /*0c60*/  UIADD3 UR4, UPT, UPT, UR4, 0x1, URZ ;  /* 0x0000000104047890 */ /* 0x000fc8000fffe0ff */
[----:B------:R-:W-:Y:S01]  /*0c70*/  UISETP.NE.AND UP0, UPT, UR4, UR7, UPT ;  /* 0x000000070400728c */ /* 0x000fe2000bf05270 */
[----:B--2---:R-:W-:Y:S10]  /*0c80*/  BRA.U !UP1, `(.L_x_6) ;  /* 0x00000005092c7547 */ /* 0x004ff4000b800000 */
[----:B------:R-:W0:Y:S01]  /*0c90*/  LDC R6, c[0x0][0x39c] ;  /* 0x0000e700ff067b82 */ /* 0x000e220000000800 */
[----:B------:R-:W-:-:S07]  /*0ca0*/  HFMA2 R11, -RZ, RZ, 0, 0 ;  /* 0x00000000ff0b7431 */ /* 0x000fce00000001ff */
[----:B------:R-:W1:Y:S08]  /*0cb0*/  LDC R23, c[0x0][0x39c] ;  /* 0x0000e700ff177b82 */ /* 0x000e700000000800 */
[----:B------:R-:W2:Y:S08]  /*0cc0*/  LDC.64 R4, c[0x0][0x380] ;  /* 0x0000e000ff047b82 */ /* 0x000eb00000000a00 */
[----:B------:R-:W3:Y:S01]  /*0cd0*/  LDC.64 R2, c[0x0][0x380] ;  /* 0x0000e000ff027b82 */ /* 0x000ee20000000a00 */
[----:B0-----:R-:W-:-:S13]  /*0ce0*/  ISETP.NE.AND P0, PT, R6, RZ, PT ;  /* 0x000000ff0600720c */ /* 0x001fda0003f05270 */
.L_x_7:
[----:B----4-:R-:W4:Y:S04]  /*0cf0*/  @!P0 LDL R8, [R0] ;  /* 0x0000000000088983 */ /* 0x010f280000100800 */
[----:B------:R-:W5:Y:S04]  /*0d00*/  @!P0 LDL R12, [R0+0x4] ;  /* 0x00000400000c8983 */ /* 0x000f680000100800 */
[----:B------:R-:W3:Y:S01]  /*0d10*/  @!P0 LDL R14, [R0+0x8] ;  /* 0x00000800000e8983 */ /* 0x000ee20000100800 */
[----:B------:R-:W-:Y:S01]  /*0d20*/  VIADD R15, R11, UR5 ;  /* 0x000000050b0f7c36 */ /* 0x000fe20008000000 */
[----:B------:R-:W-:Y:S01]  /*0d30*/  @P0 MOV R19, 0x41f00000 ;  /* 0x41f0000000130802 */ /* 0x000fe20000000f00 */
[----:B------:R-:W-:-:S02]  /*0d40*/  @P0 IMAD.MOV.U32 R17, RZ, RZ, 0x42840000 ;  /* 0x42840000ff110424 */ /* 0x000fc400078e00ff */
[----:B--2---:R-:W-:-:S04]  /*0d50*/  @P0 IMAD.WIDE.U32 R6, R15, 0x4, R4 ;  /* 0x000000040f060825 */ /* 0x004fc800078e0004 */
[----:B------:R-:W-:Y:S01]  /*0d60*/  @P0 IMAD.MOV.U32 R13, RZ, RZ, 0x41700000 ;  /* 0x41700000ff0d0424 */ /* 0x000fe200078e00ff */
[----:B------:R0:W-:Y:S04]  /*0d70*/  @P0 STG.E desc[UR8][R6.64], R17 ;  /* 0x0000001106000986 */ /* 0x0001e8000c101908 */
[----:B------:R2:W-:Y:S01]  /*0d80*/  @P0 STG.E desc[UR8][R6.64+0x4], R19 ;  /* 0x0000041306000986 */ /* 0x0005e2000c101908 */
[----:B----4-:R-:W-:Y:S01]  /*0d90*/  @!P0 I2FP.F32.S32 R25, R8 ;  /* 0x0000000800198245 */ /* 0x010fe20000201400 */
[----:B------:R-:W-:Y:S01]  /*0da0*/  @!P0 IMAD.WIDE.U32 R8, R15, 0x4, R4 ;  /* 0x000000040f088825 */ /* 0x000fe200078e0004 */
[----:B-----5:R-:W-:-:S04]  /*0db0*/  @!P0 I2FP.F32.S32 R27, R12 ;  /* 0x0000000c001b8245 */ /* 0x020fc80000201400 */
[----:B------:R-:W-:Y:S01]  /*0dc0*/  @!P0 STG.E desc[UR8][R8.64], R25 ;  /* 0x0000001908008986 */ /* 0x000fe2000c101908 */
[----:B---3--:R-:W-:-:S03]  /*0dd0*/  @!P0 I2FP.F32.S32 R13, R14 ;  /* 0x0000000e000d8245 */ /* 0x008fc60000201400 */
[----:B------:R3:W-:Y:S01]  /*0de0*/  @!P0 STG.E desc[UR8][R8.64+0x4], R27 ;  /* 0x0000041b08008986 */ /* 0x0007e2000c101908 */
[----:B-1----:R-:W-:-:S13]  /*0df0*/  ISETP.NE.AND P0, PT, R23, RZ, PT ;  /* 0x000000ff1700720c */ /* 0x002fda0003f05270 */
[----:B------:R-:W4:Y:S04]  /*0e00*/  @!P0 LDL R21, [R0] ;  /* 0x0000000000158983 */ /* 0x000f280000100800 */
[----:B------:R-:W5:Y:S04]  /*0e10*/  @!P0 LDL R20, [R0+0x4] ;  /* 0x0000040000148983 */ /* 0x000f680000100800 */
[----:B------:R-:W5:Y:S04]  /*0e20*/  @!P0 LDL R26, [R0+0x8] ;  /* 0x00000800001a8983 */ /* 0x000f680000100800 */
[----:B0-----:R-:W5:Y:S04]  /*0e30*/  @!P0 LDL R17, [R0] ;  /* 0x0000000000118983 */ /* 0x001f680000100800 */
[----:B--2---:R-:W2:Y:S04]  /*0e40*/  @!P0 LDL R19, [R0+0x4] ;  /* 0x0000040000138983 */ /* 0x004ea80000100800 */
[----:B------:R-:W2:Y:S04]  /*0e50*/  @!P0 LDL R18, [R0+0x8] ;  /* 0x0000080000128983 */ /* 0x000ea80000100800 */
[----:B------:R-:W2:Y:S04]  /*0e60*/  @!P0 LDL R12, [R0] ;  /* 0x00000000000c8983 */ /* 0x000ea80000100800 */
[----:B------:R-:W2:Y:S04]  /*0e70*/  @!P0 LDL R16, [R0+0x4] ;  /* 0x0000040000108983 */ /* 0x000ea80000100800 */
[----:B------:R-:W2:Y:S01]  /*0e80*/  @!P0 LDL R14, [R0+0x8] ;  /* 0x00000800000e8983 */ /* 0x000ea20000100800 */
[----:B---3--:R-:W-:Y:S01]  /*0e90*/  IADD3 R9, P1, PT, R11, UR5, RZ ;  /* 0x000000050b097c10 */ /* 0x008fe2000ff3e0ff */
[----:B------:R-:W-:Y:S01]  /*0ea0*/  IMAD.WIDE R6, R15, 0x4, R4 ;  /* 0x000000040f067825 */ /* 0x000fe200078e0204 */
[----:B------:R-:W-:-:S03]  /*0eb0*/  IADD3 R11, PT, PT, R11, 0x4, RZ ;  /* 0x000000040b0b7810 */ /* 0x000fc60007ffe0ff */
[----:B------:R-:W-:Y:S01]  /*0ec0*/  IMAD.X R24, RZ, RZ, RZ, P1 ;  /* 0x000000ffff187224 */ /* 0x000fe200008e06ff */
[C---:B------:R-:W-:Y:S01]  /*0ed0*/  LEA R8, P1, R9.reuse, R2, 0x2 ;  /* 0x0000000209087211 */ /* 0x040fe200078210ff */
[----:B------:R-:W-:Y:S01]  /*0ee0*/  @P0 IMAD.MOV.U32 R25, RZ, RZ, 0x42840000 ;  /* 0x42840000ff190424 */ /* 0x000fe200078e00ff */
[----:B------:R-:W-:Y:S01]  /*0ef0*/  @P0 MOV R15, 0x41700000 ;  /* 0x41700000000f0802 */ /* 0x000fe20000000f00 */
[----:B------:R-:W-:Y:S01]  /*0f00*/  @P0 IMAD.MOV.U32 R27, RZ, RZ, 0x41f00000 ;  /* 0x41f00000ff1b0424 */ /* 0x000fe200078e00ff */
[----:B------:R-:W-:Y:S02]  /*0f10*/  LEA.HI.X R9, R9, R3, R24, 0x2, P1 ;  /* 0x0000000309097211 */ /* 0x000fe400008f1418 */
[----:B------:R-:W-:Y:S01]  /*0f20*/  ISETP.NE.AND P1, PT, R11, R10, PT ;  /* 0x0000000a0b00720c */ /* 0x000fe20003f25270 */
[----:B------:R0:W-:Y:S01]  /*0f30*/  STG.E desc[UR8][R6.64+0x8], R13 ;  /* 0x0000080d06007986 */ /* 0x0001e2000c101908 */
[----:B------:R-:W-:-:S03]  /*0f40*/  @P0 IMAD.MOV.U32 R24, RZ, RZ, 0x41f00000 ;  /* 0x41f00000ff180424 */ /* 0x000fc600078e00ff */
[----:B------:R1:W-:Y:S04]  /*0f50*/  @P0 STG.E desc[UR8][R8.64+0x4], R25 ;  /* 0x0000041908000986 */ /* 0x0003e8000c101908 */
[----:B------:R-:W-:Y:S01]  /*0f60*/  @P0 STG.E desc[UR8][R8.64+0x8], R27 ;  /* 0x0000081b08000986 */ /* 0x000fe2000c101908 */
[----:B0-----:R-:W-:Y:S02]  /*0f70*/  @P0 IMAD.MOV.U32 R13, RZ, RZ, 0x41700000 ;  /* 0x41700000ff0d0424 */ /* 0x001fe400078e00ff */
[----:B-1----:R-:W-:Y:S01]  /*0f80*/  @P0 IMAD.MOV.U32 R25, RZ, RZ, 0x41f00000 ;  /* 0x41f00000ff190424 */ /* 0x002fe200078e00ff */
[----:B----4-:R-:W-:Y:S02]  /*0f90*/  @!P0 I2FP.F32.S32 R21, R21 ;  /* 0x0000001500158245 */ /* 0x010fe40000201400 */
[----:B-----5:R-:W-:-:S02]  /*0fa0*/  @!P0 I2FP.F32.S32 R29, R20 ;  /* 0x00000014001d8245 */ /* 0x020fc40000201400 */
[----:B------:R-:W-:Y:S02]  /*0fb0*/  @P0 MOV R20, 0x42840000 ;  /* 0x4284000000140802 */ /* 0x000fe40000000f00 */
[----:B------:R-:W-:Y:S01]  /*0fc0*/  @!P0 I2FP.F32.S32 R15, R26 ;  /* 0x0000001a000f8245 */ /* 0x000fe20000201400 */
[----:B------:R-:W-:Y:S01]  /*0fd0*/  @!P0 STG.E desc[UR8][R8.64+0x4], R21 ;  /* 0x0000041508008986 */ /* 0x000fe2000c101908 */
[----:B------:R-:W-:-:S03]  /*0fe0*/  @!P0 I2FP.F32.S32 R17, R17 ;  /* 0x0000001100118245 */ /* 0x000fc60000201400 */
[----:B------:R0:W-:Y:S01]  /*0ff0*/  @!P0 STG.E desc[UR8][R8.64+0x8], R29 ;  /* 0x0000081d08008986 */ /* 0x0001e2000c101908 */
[----:B--2---:R-:W-:-:S03]  /*1000*/  @!P0 I2FP.F32.S32 R19, R19 ;  /* 0x0000001300138245 */ /* 0x004fc60000201400 */
[----:B------:R1:W-:Y:S01]  /*1010*/  STG.E desc[UR8][R6.64+0xc], R15 ;  /* 0x00000c0f06007986 */ /* 0x0003e2000c101908 */
[----:B------:R-:W-:Y:S02]  /*1020*/  @!P0 I2FP.F32.S32 R13, R18 ;  /* 0x00000012000d8245 */ /* 0x000fe40000201400 */
[----:B------:R-:W-:Y:S01]  /*1030*/  @P0 MOV R21, 0x42840000 ;  /* 0x4284000000150802 */ /* 0x000fe20000000f00 */
[----:B------:R4:W-:Y:S01]  /*1040*/  @P0 STG.E desc[UR8][R8.64+0x8], R20 ;  /* 0x0000081408000986 */ /* 0x0009e2000c101908 */
[----:B------:R-:W-:-:S03]  /*1050*/  @!P0 I2FP.F32.S32 R27, R12 ;  /* 0x0000000c001b8245 */ /* 0x000fc60000201400 */
[----:B------:R4:W-:Y:S01]  /*1060*/  @P0 STG.E desc[UR8][R8.64+0xc], R24 ;  /* 0x00000c1808000986 */ /* 0x0009e2000c101908 */
[----:B0-----:R-:W-:Y:S01]  /*1070*/  @!P0 I2FP.F32.S32 R29, R16 ;  /* 0x00000010001d8245 */ /* 0x001fe20000201400 */
[----:B-1----:R-:W-:Y:S02]  /*1080*/  @P0 IMAD.MOV.U32 R15, RZ, RZ, 0x41700000 ;  /* 0x41700000ff0f0424 */ /* 0x002fe400078e00ff */
[----:B------:R4:W-:Y:S01]  /*1090*/  @!P0 STG.E desc[UR8][R8.64+0x8], R17 ;  /* 0x0000081108008986 */ /* 0x0009e2000c101908 */
[----:B------:R-:W-:-:S03]  /*10a0*/  @!P0 I2FP.F32.S32 R15, R14 ;  /* 0x0000000e000f8245 */ /* 0x000fc60000201400 */
[----:B------:R4:W-:Y:S04]  /*10b0*/  @!P0 STG.E desc[UR8][R8.64+0xc], R19 ;  /* 0x00000c1308008986 */ /* 0x0009e8000c101908 */
[----:B------:R4:W-:Y:S04]  /*10c0*/  STG.E desc[UR8][R6.64+0x10], R13 ;  /* 0x0000100d06007986 */ /* 0x0009e8000c101908 */
[----:B------:R4:W-:Y:S04]  /*10d0*/  @P0 STG.E desc[UR8][R8.64+0xc], R21 ;  /* 0x00000c1508000986 */ /* 0x0009e8000c101908 */
[----:B------:R4:W-:Y:S04]  /*10e0*/  @P0 STG.E desc[UR8][R8.64+0x10], R25 ;  /* 0x0000101908000986 */ /* 0x0009e8000c101908 */
[----:B------:R4:W-:Y:S04]  /*10f0*/  @!P0 STG.E desc[UR8][R8.64+0xc], R27 ;  /* 0x00000c1b08008986 */ /* 0x0009e8000c101908 */
[----:B------:R4:W-:Y:S04]  /*1100*/  @!P0 STG.E desc[UR8][R8.64+0x10], R29 ;  /* 0x0000101d08008986 */ /* 0x0009e8000c101908 */
[----:B------:R4:W-:Y:S01]  /*1110*/  STG.E desc[UR8][R6.64+0x14], R15 ;  /* 0x0000140f06007986 */ /* 0x0009e2000c101908 */
[----:B------:R-:W-:Y:S05]  /*1120*/  @P1 BRA `(.L_x_7) ;  /* 0xfffffff800f01947 */ /* 0x000fea000383ffff */
[----:B----4-:R-:W-:-:S07]  /*1130*/  IMAD.MOV.U32 R6, RZ, RZ, R10 ;  /* 0x000000ffff067224 */ /* 0x010fce00078e000a */
.L_x_6:
[----:B------:R-:W-:-:S13]  /*1140*/  ISETP.NE.AND P0, PT, R22, RZ, PT ;  /* 0x000000ff1600720c */ /* 0x000fda0003f05270 */
[----:B------:R-:W-:Y:S05]  /*1150*/  @!P0 BRA `(.L_x_8) ;  /* 0x0000000400388947 */ /* 0x000fea0003800000 */
[----:B------:R-:W-:-:S13]  /*1160*/  ISETP.NE.AND P0, PT, R22, 0x1, PT ;  /* 0x000000011600780c */ /* 0x000fda0003f05270 */
[----:B------:R-:W-:Y:S05]  /*1170*/  @!P0 BRA `(.L_x_9) ;  /* 0x0000000000c08947 */ /* 0x000fea0003800000 */
[----:B------:R-:W0:Y:S02]  /*1180*/  LDC R2, c[0x0][0x39c] ;  /* 0x0000e700ff027b82 */ /* 0x000e240000000800 */
[----:B0-----:R-:W-:-:S06]  /*1190*/  ISETP.NE.AND P0, PT, R2, RZ, PT ;  /* 0x000000ff0200720c */ /* 0x001fcc0003f05270 */
[----:B------:R-:W0:Y:S07]  /*11a0*/  LDC.64 R2, c[0x0][0x380] ;  /* 0x0000e000ff027b82 */ /* 0x000e2e0000000a00 */
[----:B------:R-:W2:Y:S04]  /*11b0*/  @!P0 LDL R12, [R0] ;  /* 0x00000000000c8983 */ /* 0x000ea80000100800 */
[----:B------:R-:W3:Y:S04]  /*11c0*/  @!P0 LDL R14, [R0+0x4] ;  /* 0x00000400000e8983 */ /* 0x000ee80000100800 */
[----:B------:R-:W4:Y:S01]  /*11d0*/  @!P0 LDL R16, [R0+0x8] ;  /* 0x0000080000108983 */ /* 0x000f220000100800 */
[----:B------:R-:W-:Y:S01]  /*11e0*/  VIADD R7, R6, UR5 ;  /* 0x0000000506077c36 */ /* 0x000fe20008000000 */
[----:B------:R-:W-:Y:S01]  /*11f0*/  @P0 MOV R11, 0x42840000 ;  /* 0x42840000000b0802 */ /* 0x000fe20000000f00 */
[----:B------:R-:W-:-:S02]  /*1200*/  @P0 IMAD.MOV.U32 R13, RZ, RZ, 0x41f00000 ;  /* 0x41f00000ff0d0424 */ /* 0x000fc400078e00ff */
[----:B0-----:R-:W-:-:S04]  /*1210*/  @P0 IMAD.WIDE.U32 R4, R7, 0x4, R2 ;  /* 0x0000000407040825 */ /* 0x001fc800078e0002 */
[C-C-:B------:R-:W-:Y:S01]  /*1220*/  @!P0 IMAD.WIDE.U32 R8, R7.reuse, 0x4, R2.reuse ;  /* 0x0000000407088825 */ /* 0x140fe200078e0002 */
[----:B------:R0:W-:Y:S03]  /*1230*/  @P0 STG.E desc[UR8][R4.64], R11 ;  /* 0x0000000b04000986 */ /* 0x0001e6000c101908 */
[----:B------:R-:W-:Y:S01]  /*1240*/  IMAD.WIDE R2, R7, 0x4, R2 ;  /* 0x0000000407027825 */ /* 0x000fe200078e0202 */
[----:B------:R0:W-:Y:S03]  /*1250*/  @P0 STG.E desc[UR8][R4.64+0x4], R13 ;  /* 0x0000040d04000986 */ /* 0x0001e6000c101908 */
[----:B------:R-:W-:Y:S01]  /*1260*/  @P0 IMAD.MOV.U32 R7, RZ, RZ, 0x41700000 ;  /* 0x41700000ff070424 */ /* 0x000fe200078e00ff */
[----:B--2---:R-:W-:Y:S02]  /*1270*/  @!P0 I2FP.F32.S32 R15, R12 ;  /* 0x0000000c000f8245 */ /* 0x004fe40000201400 */
[----:B---3--:R-:W-:-:S03]  /*1280*/  @!P0 I2FP.F32.S32 R17, R14 ;  /* 0x0000000e00118245 */ /* 0x008fc60000201400 */
[----:B------:R0:W-:Y:S01]  /*1290*/  @!P0 STG.E desc[UR8][R8.64], R15 ;  /* 0x0000000f08008986 */ /* 0x0001e2000c101908 */
[----:B----4-:R-:W-:-:S03]  /*12a0*/  @!P0 I2FP.F32.S32 R7, R16 ;  /* 0x0000001000078245 */ /* 0x010fc60000201400 */
[----:B------:R0:W-:Y:S04]  /*12b0*/  @!P0 STG.E desc[UR8][R8.64+0x4], R17 ;  /* 0x0000041108008986 */ /* 0x0001e8000c101908 */
[----:B------:R0:W-:Y:S01]  /*12c0*/  STG.E desc[UR8][R2.64+0x8], R7 ;  /* 0x0000080702007986 */ /* 0x0001e2000c101908 */
[----:B------:R-:W-:Y:S05]  /*12d0*/  @!P0 BRA `(.L_x_10) ;  /* 0x00000000002c8947 */ /* 0x000fea0003800000 */
[----:B0-----:R-:W0:Y:S01]  /*12e0*/  LDC.64 R12, c[0x0][0x380] ;  /* 0x0000e000ff0c7b82 */ /* 0x001e220000000a00 */
[----:B------:R-:W-:Y:S01]  /*12f0*/  IADD3 R5, P0, PT, R6, UR5, RZ ;  /* 0x0000000506057c10 */ /* 0x000fe2000ff1e0ff */
[----:B------:R-:W-:Y:S02]  /*1300*/  IMAD.MOV.U32 R9, RZ, RZ, 0x42840000 ;  /* 0x42840000ff097424 */ /* 0x000fe400078e00ff */
[----:B------:R-:W-:Y:S02]  /*1310*/  HFMA2 R7, -RZ, RZ, 2.71875, 0 ;  /* 0x41700000ff077431 */ /* 0x000fe400000001ff */
[----:B------:R-:W-:Y:S01]  /*1320*/  IMAD.MOV.U32 R11, RZ, RZ, 0x41f00000 ;  /* 0x41f00000ff0b7424 */ /* 0x000fe200078e00ff */
[----:B------:R-:W-:Y:S02]  /*1330*/  IADD3.X R8, PT, PT, RZ, RZ, RZ, P0, !PT ;  /* 0x000000ffff087210 */ /* 0x000fe400007fe4ff */
[----:B0-----:R-:W-:-:S04]  /*1340*/  LEA R4, P0, R5, R12, 0x2 ;  /* 0x0000000c05047211 */ /* 0x001fc800078010ff */
[----:B------:R-:W-:-:S05]  /*1350*/  LEA.HI.X R5, R5, R13, R8, 0x2, P0 ;  /* 0x0000000d05057211 */ /* 0x000fca00000f1408 */
[----:B------:R1:W-:Y:S04]  /*1360*/  STG.E desc[UR8][R4.64+0x4], R9 ;  /* 0x0000040904007986 */ /* 0x0003e8000c101908 */
[----:B------:R1:W-:Y:S01]  /*1370*/  STG.E desc[UR8][R4.64+0x8], R11 ;  /* 0x0000080b04007986 */ /* 0x0003e2000c101908 */
[----:B------:R-:W-:Y:S05]  /*1380*/  BRA `(.L_x_11) ;  /* 0x0000000000347947 */ /* 0x000fea0003800000 */
.L_x_10:
[----:B0-----:R-:W2:Y:S01]  /*1390*/  LDL R7, [R0] ;  /* 0x0000000000077983 */ /* 0x001ea20000100800 */
[----:B------:R-:W0:Y:S03]  /*13a0*/  LDC.64 R12, c[0x0][0x380] ;  /* 0x0000e000ff0c7b82 */ /* 0x000e260000000a00 */
[----:B------:R-:W3:Y:S04]  /*13b0*/  LDL R11, [R0+0x4] ;  /* 0x00000400000b7983 */ /* 0x000ee80000100800 */
[----:B------:R-:W4:Y:S01]  /*13c0*/  LDL R14, [R0+0x8] ;  /* 0x00000800000e7983 */ /* 0x000f220000100800 */
[----:B------:R-:W-:-:S05]  /*13d0*/  IADD3 R5, P0, PT, R6, UR5, RZ ;  /* 0x0000000506057c10 */ /* 0x000fca000ff1e0ff */
[----:B------:R-:W-:Y:S01]  /*13e0*/  IMAD.X R8, RZ, RZ, RZ, P0 ;  /* 0x000000ffff087224 */ /* 0x000fe200000e06ff */
[----:B0-----:R-:W-:-:S04]  /*13f0*/  LEA R4, P0, R5, R12, 0x2 ;  /* 0x0000000c05047211 */ /* 0x001fc800078010ff */
[----:B------:R-:W-:Y:S02]  /*1400*/  LEA.HI.X R5, R5, R13, R8, 0x2, P0 ;  /* 0x0000000d05057211 */ /* 0x000fe400000f1408 */
[----:B--2---:R-:W-:Y:S02]  /*1410*/  I2FP.F32.S32 R9, R7 ;  /* 0x0000000700097245 */ /* 0x004fe40000201400 */
[----:B---3--:R-:W-:-:S03]  /*1420*/  I2FP.F32.S32 R11, R11 ;  /* 0x0000000b000b7245 */ /* 0x008fc60000201400 */
[----:B------:R0:W-:Y:S01]  /*1430*/  STG.E desc[UR8][R4.64+0x4], R9 ;  /* 0x0000040904007986 */ /* 0x0001e2000c101908 */
[----:B----4-:R-:W-:-:S03]  /*1440*/  I2FP.F32.S32 R7, R14 ;  /* 0x0000000e00077245 */ /* 0x010fc60000201400 */
[----:B------:R0:W-:Y:S04]  /*1450*/  STG.E desc[UR8][R4.64+0x8], R11 ;  /* 0x0000080b04007986 */ /* 0x0001e8000c101908 */
.L_x_11:
[----:B------:R2:W-:Y:S01]  /*1460*/  STG.E desc[UR8][R2.64+0xc], R7 ;  /* 0x00000c0702007986 */ /* 0x0005e2000c101908 */
[----:B------:R-:W-:-:S07]  /*1470*/  VIADD R6, R6, 0x2 ;  /* 0x0000000206067836 */ /* 0x000fce0000000000 */
.L_x_9:
[----:B------:R-:W3:Y:S02]  /*1480*/  LDCU UR6, c[0x0][0x394] ;  /* 0x00007280ff0677ac */ /* 0x000ee40008000800 */
[----:B---3--:R-:W-:-:S09]  /*1490*/  ULOP3.LUT UP1, URZ, UR6, 0x1, URZ, 0xc0, !UPT ;  /* 0x0000000106ff7892 */ /* 0x008fd2000f82c0ff */
[----:B------:R-:W-:Y:S05]  /*14a0*/  BRA.U !UP1, `(.L_x_8) ;  /* 0x0000000109647547 */ /* 0x000fea000b800000 */
[----:B--2---:R-:W2:Y:S08]  /*14b0*/  LDC R2, c[0x0][0x39c] ;  /* 0x0000e700ff027b82 */ /* 0x004eb00000000800 */
[----:B01----:R-:W0:Y:S01]  /*14c0*/  LDC.64 R4, c[0x0][0x380] ;  /* 0x0000e000ff047b82 */ /* 0x003e220000000a00 */
[----:B--2---:R-:W-:-:S13]  /*14d0*/  ISETP.NE.AND P0, PT, R2, RZ, PT ;  /* 0x000000ff0200720c */ /* 0x004fda0003f05270 */
[----:B------:R-:W2:Y:S04]  /*14e0*/  @!P0 LDL R8, [R0] ;  /* 0x0000000000088983 */ /* 0x000ea80000100800 */
[----:B------:R-:W3:Y:S04]  /*14f0*/  @!P0 LDL R12, [R0+0x4] ;  /* 0x00000400000c8983 */ /* 0x000ee80000100800 */
[----:B------:R-:W4:Y:S01]  /*1500*/  @!P0 LDL R14, [R0+0x8] ;  /* 0x00000800000e8983 */ /* 0x000f220000100800 */
[----:B------:R-:W-:Y:S01]  /*1510*/  IADD3 R9, PT, PT, R6, UR5, RZ ;  /* 0x0000000506097c10 */ /* 0x000fe2000fffe0ff */
[----:B0-----:R-:W-:-:S02]  /*1520*/  @P0 IMAD.MOV.U32 R6, RZ, RZ, R4 ;  /* 0x000000ffff060224 */ /* 0x001fc400078e0004 */
[----:B------:R-:W-:Y:S02]  /*1530*/  @P0 IMAD.MOV.U32 R7, RZ, RZ, R5 ;  /* 0x000000ffff070224 */ /* 0x000fe400078e0005 */
[----:B------:R-:W-:Y:S02]  /*1540*/  @P0 IMAD.MOV.U32 R11, RZ, RZ, 0x42840000 ;  /* 0x42840000ff0b0424 */ /* 0x000fe400078e00ff */
[----:B------:R-:W-:Y:S01]  /*1550*/  @P0 IMAD.WIDE.U32 R2, R9, 0x4, R6 ;  /* 0x0000000409020825 */ /* 0x000fe200078e0006 */
[----:B------:R-:W-:-:S03]  /*1560*/  @!P0 MOV R6, R4 ;  /* 0x0000000400068202 */ /* 0x000fc60000000f00 */
[----:B------:R-:W-:Y:S01]  /*1570*/  @!P0 IMAD.MOV.U32 R7, RZ, RZ, R5 ;  /* 0x000000ffff078224 */ /* 0x000fe200078e0005 */
[----:B------:R0:W-:Y:S01]  /*1580*/  @P0 STG.E desc[UR8][R2.64], R11 ;  /* 0x0000000b02000986 */ /* 0x0001e2000c101908 */
[----:B------:R-:W-:Y:S02]  /*1590*/  @P0 IMAD.MOV.U32 R13, RZ, RZ, 0x41f00000 ;  /* 0x41f00000ff0d0424 */ /* 0x000fe400078e00ff */
[----:B------:R-:W-:-:S03]  /*15a0*/  @!P0 IMAD.WIDE.U32 R4, R9, 0x4, R6 ;  /* 0x0000000409048825 */ /* 0x000fc600078e0006 */
[----:B------:R0:W-:Y:S01]  /*15b0*/  @P0 STG.E desc[UR8][R2.64+0x4], R13 ;  /* 0x0000040d02000986 */ /* 0x0001e2000c101908 */
[----:B------:R-:W-:Y:S01]  /*15c0*/  IMAD.WIDE R6, R9, 0x4, R6 ;  /* 0x0000000409067825 */ /* 0x000fe200078e0206 */
[----:B------:R-:W-:Y:S02]  /*15d0*/  @P0 MOV R9, 0x41700000 ;  /* 0x4170000000090802 */ /* 0x000fe40000000f00 */
[----:B--2---:R-:W-:Y:S02]  /*15e0*/  @!P0 I2FP.F32.S32 R15, R8 ;  /* 0x00000008000f8245 */ /* 0x004fe40000201400 */
[----:B---3--:R-:W-:-:S03]  /*15f0*/  @!P0 I2FP.F32.S32 R17, R12 ;  /* 0x0000000c00118245 */ /* 0x008fc60000201400 */
[----:B------:R0:W-:Y:S01]  /*1600*/  @!P0 STG.E desc[UR8][R4.64], R15 ;  /* 0x0000000f04008986 */ /* 0x0001e2000c101908 */
[----:B----4-:R-:W-:-:S03]  /*1610*/  @!P0 I2FP.F32.S32 R9, R14 ;  /* 0x0000000e00098245 */ /* 0x010fc60000201400 */
[----:B------:R0:W-:Y:S04]  /*1620*/  @!P0 STG.E desc[UR8][R4.64+0x4], R17 ;  /* 0x0000041104008986 */ /* 0x0001e8000c101908 */
[----:B------:R0:W-:Y:S02]  /*1630*/  STG.E desc[UR8][R6.64+0x8], R9 ;  /* 0x0000080906007986 */ /* 0x0001e4000c101908 */
.L_x_8:
[----:B------:R-:W-:Y:S05]  /*1640*/  BRA.U UP0, `(.L_x_12) ;  /* 0xfffffff500707547 */ /* 0x000fea000b83ffff */
[----:B------:R-:W-:Y:S05]  /*1650*/  EXIT ;  /* 0x000000000000794d */ /* 0x000fea0003800000 */
.L_x_13:
[----:B------:R-:W-:-:S00]  /*1660*/  BRA `(.L_x_13) ;  /* 0xfffffffc00fc7947 */ /* 0x000fc0000383ffff */
[----:B------:R-:W-:-:S00]  /*1670*/  NOP ;  /* 0x0000000000007918 */ /* 0x000fc00000000000 */
        /* <DEDUP_REMOVED lines=8> */
.L_x_14:


//--------------------- .nv.shared.reserved.0     --------------------------
	.section	.nv.shared.reserved.0,"aw",@nobits
	.weak		__nv_reservedSMEM_offset_0_alias
	.size		__nv_reservedSMEM_offset_0_alias, 0, 64
	.other		__nv_reservedSMEM_offset_0_alias,@"STO_CUDA_RESERVED_SHARED STV_DEFAULT"
__nv_reservedSMEM_offset_0_alias:
	.zero		0
	.zero		64


//--------------------- .nv.constant0._Z18compute_mandelbrotPfiiiiiidddd --------------------------
	.section	.nv.constant0._Z18compute_mandelbrotPfiiiiiidddd,"a",@progbits
	.sectionflags	@""
	.align	4
.nv.constant0._Z18compute_mandelbrotPfiiiiiidddd:
	.zero		960


//--------------------- SYMBOLS --------------------------

	.type		.nv.reservedSmem.offset0,@object
	.size		.nv.reservedSmem.offset0,0x4
